	.target	sm_103a

	.elftype	@"ET_EXEC"


//--------------------- .note.nv.tkinfo           --------------------------
	.section	.note.nv.tkinfo,"",@"SHT_NOTE"
	.sectionflags	@"SHF_NOTE_NV_TKINFO"
	.tkinfo
        /*0018*/ 	.word	0x00000002
        /*0030*/ 	.string	""
        /*0030*/ 	.string	"ptxas"
        /*0030*/ 	.string	"Cuda compilation tools, release 13.0, V13.0.88"
        /*0030*/ 	.string	"Build cuda_13.0.r13.0/compiler.36424714_0"
        /*0030*/ 	.string	"-arch sm_103a -m 64 "



//--------------------- .note.nv.cuinfo           --------------------------
	.section	.note.nv.cuinfo,"",@"SHT_NOTE"
	.sectionflags	@"SHF_NOTE_NV_CUINFO"
        /*0018*/ 	.short	0x0002
        /*001a*/ 	.short	0x0067
        /*001c*/ 	.short	0x0082
	.zero		2


//--------------------- .nv.info                  --------------------------
	.section	.nv.info,"",@"SHT_CUDA_INFO"
	.align	4


	//----- nvinfo : EIATTR_REGCOUNT
	.align		4
        /*0000*/ 	.byte	0x04, 0x2f
        /*0002*/ 	.short	(.L_12 - .L_11)
	.align		4
.L_11:
        /*0004*/ 	.word	index@(_ZN7cutlass13device_kernelIN5flash11enable_sm90INS1_16FlashAttnFwdSm90INS1_25CollectiveMainloopFwdSm90ILi2EN4cute5tupleIJNS5_1CILi1EEES8_S8_EEENS6_IJNS7_ILi128EEESA_NS7_ILi256EEEEEELi256ENS_12float_e4m3_tEfNS_4arch4Sm90ELb1ELb0ELb1ELb1ELb0ELb1ELb0ELb1ELb1ELb0ELb0ELb0EEENS1_21CollectiveEpilogueFwdINS6_IJSA_SB_SA_EEES9_NS_10bfloat16_tESF_Li256ELb1ELb0ELb0ELb1EEENS1_36VarlenDynamicPersistentTileSchedulerILi128ELi128ELi256ELi128ELb0ELb0ELb1ELb1ELb1ELb1EEEEEEEEEvNT_6ParamsE)
        /*0008*/ 	.word	0x00000004


	//----- nvinfo : EIATTR_FRAME_SIZE
	.align		4
.L_12:
        /*000c*/ 	.byte	0x04, 0x11
        /*000e*/ 	.short	(.L_14 - .L_13)
	.align		4
.L_13:
        /*0010*/ 	.word	index@(_ZN7cutlass13device_kernelIN5flash11enable_sm90INS1_16FlashAttnFwdSm90INS1_25CollectiveMainloopFwdSm90ILi2EN4cute5tupleIJNS5_1CILi1EEES8_S8_EEENS6_IJNS7_ILi128EEESA_NS7_ILi256EEEEEELi256ENS_12float_e4m3_tEfNS_4arch4Sm90ELb1ELb0ELb1ELb1ELb0ELb1ELb0ELb1ELb1ELb0ELb0ELb0EEENS1_21CollectiveEpilogueFwdINS6_IJSA_SB_SA_EEES9_NS_10bfloat16_tESF_Li256ELb1ELb0ELb0ELb1EEENS1_36VarlenDynamicPersistentTileSchedulerILi128ELi128ELi256ELi128ELb0ELb0ELb1ELb1ELb1ELb1EEEEEEEEEvNT_6ParamsE)
        /*0014*/ 	.word	0x00000000


	//----- nvinfo : EIATTR_REGCOUNT
	.align		4
.L_14:
        /*0018*/ 	.byte	0x04, 0x2f
        /*001a*/ 	.short	(.L_16 - .L_15)
	.align		4
.L_15:
        /*001c*/ 	.word	index@(_ZN7cutlass13device_kernelIN5flash11enable_sm90INS1_16FlashAttnFwdSm90INS1_25CollectiveMainloopFwdSm90ILi2EN4cute5tupleIJNS5_1CILi1EEES8_S8_EEENS6_IJNS7_ILi128EEESA_NS7_ILi256EEEEEELi256ENS_12float_e4m3_tEfNS_4arch4Sm90ELb1ELb0ELb1ELb1ELb0ELb0ELb0ELb1ELb1ELb0ELb0ELb0EEENS1_21CollectiveEpilogueFwdINS6_IJSA_SB_SA_EEES9_NS_10bfloat16_tESF_Li256ELb1ELb0ELb0ELb1EEENS1_36VarlenDynamicPersistentTileSchedulerILi128ELi128ELi256ELi128ELb0ELb0ELb1ELb1ELb1ELb1EEEEEEEEEvNT_6ParamsE)
        /*0020*/ 	.word	0x00000004


	//----- nvinfo : EIATTR_FRAME_SIZE
	.align		4
.L_16:
        /*0024*/ 	.byte	0x04, 0x11
        /*0026*/ 	.short	(.L_18 - .L_17)
	.align		4
.L_17:
        /*0028*/ 	.word	index@(_ZN7cutlass13device_kernelIN5flash11enable_sm90INS1_16FlashAttnFwdSm90INS1_25CollectiveMainloopFwdSm90ILi2EN4cute5tupleIJNS5_1CILi1EEES8_S8_EEENS6_IJNS7_ILi128EEESA_NS7_ILi256EEEEEELi256ENS_12float_e4m3_tEfNS_4arch4Sm90ELb1ELb0ELb1ELb1ELb0ELb0ELb0ELb1ELb1ELb0ELb0ELb0EEENS1_21CollectiveEpilogueFwdINS6_IJSA_SB_SA_EEES9_NS_10bfloat16_tESF_Li256ELb1ELb0ELb0ELb1EEENS1_36VarlenDynamicPersistentTileSchedulerILi128ELi128ELi256ELi128ELb0ELb0ELb1ELb1ELb1ELb1EEEEEEEEEvNT_6ParamsE)
        /*002c*/ 	.word	0x00000000


	//----- nvinfo : EIATTR_REGCOUNT
	.align		4
.L_18:
        /*0030*/ 	.byte	0x04, 0x2f
        /*0032*/ 	.short	(.L_20 - .L_19)
	.align		4
.L_19:
        /*0034*/ 	.word	index@(_ZN7cutlass13device_kernelIN5flash11enable_sm90INS1_16FlashAttnFwdSm90INS1_25CollectiveMainloopFwdSm90ILi2EN4cute5tupleIJNS5_1CILi1EEES8_S8_EEENS6_IJNS7_ILi128EEESA_NS7_ILi256EEEEEELi256ENS_12float_e4m3_tEfNS_4arch4Sm90ELb1ELb0ELb1ELb0ELb0ELb0ELb0ELb1ELb1ELb0ELb0ELb0EEENS1_21CollectiveEpilogueFwdINS6_IJSA_SB_SA_EEES9_NS_10bfloat16_tESF_Li256ELb0ELb0ELb0ELb1EEENS1_30DynamicPersistentTileSchedulerILi256ELi128ELb0ELb0ELb1EEEEEEEEEvNT_6ParamsE)
        /*0038*/ 	.word	0x00000004


	//----- nvinfo : EIATTR_FRAME_SIZE
	.align		4
.L_20:
        /*003c*/ 	.byte	0x04, 0x11
        /*003e*/ 	.short	(.L_22 - .L_21)
	.align		4
.L_21:
        /*0040*/ 	.word	index@(_ZN7cutlass13device_kernelIN5flash11enable_sm90INS1_16FlashAttnFwdSm90INS1_25CollectiveMainloopFwdSm90ILi2EN4cute5tupleIJNS5_1CILi1EEES8_S8_EEENS6_IJNS7_ILi128EEESA_NS7_ILi256EEEEEELi256ENS_12float_e4m3_tEfNS_4arch4Sm90ELb1ELb0ELb1ELb0ELb0ELb0ELb0ELb1ELb1ELb0ELb0ELb0EEENS1_21CollectiveEpilogueFwdINS6_IJSA_SB_SA_EEES9_NS_10bfloat16_tESF_Li256ELb0ELb0ELb0ELb1EEENS1_30DynamicPersistentTileSchedulerILi256ELi128ELb0ELb0ELb1EEEEEEEEEvNT_6ParamsE)
        /*0044*/ 	.word	0x00000000


	//----- nvinfo : EIATTR_REGCOUNT
	.align		4
.L_22:
        /*0048*/ 	.byte	0x04, 0x2f
        /*004a*/ 	.short	(.L_24 - .L_23)
	.align		4
.L_23:
        /*004c*/ 	.word	index@(_ZN7cutlass13device_kernelIN5flash11enable_sm90INS1_16FlashAttnFwdSm90INS1_25CollectiveMainloopFwdSm90ILi2EN4cute5tupleIJNS5_1CILi1EEES8_S8_EEENS6_IJNS7_ILi128EEENS7_ILi64EEENS7_ILi256EEEEEELi256ENS_12float_e4m3_tEfNS_4arch4Sm90ELb0ELb1ELb1ELb1ELb0ELb1ELb0ELb1ELb1ELb0ELb0ELb0EEENS1_21CollectiveEpilogueFwdINS6_IJSA_SC_SB_EEES9_NS_10bfloat16_tESG_Li256ELb1ELb0ELb0ELb1EEENS1_36VarlenDynamicPersistentTileSchedulerILi128ELi64ELi256ELi128ELb0ELb0ELb1ELb1ELb0ELb1EEEEEEEEEvNT_6ParamsE)
        /*0050*/ 	.word	0x00000004


	//----- nvinfo : EIATTR_FRAME_SIZE
	.align		4
.L_24:
        /*0054*/ 	.byte	0x04, 0x11
        /*0056*/ 	.short	(.L_26 - .L_25)
	.align		4
.L_25:
        /*0058*/ 	.word	index@(_ZN7cutlass13device_kernelIN5flash11enable_sm90INS1_16FlashAttnFwdSm90INS1_25CollectiveMainloopFwdSm90ILi2EN4cute5tupleIJNS5_1CILi1EEES8_S8_EEENS6_IJNS7_ILi128EEENS7_ILi64EEENS7_ILi256EEEEEELi256ENS_12float_e4m3_tEfNS_4arch4Sm90ELb0ELb1ELb1ELb1ELb0ELb1ELb0ELb1ELb1ELb0ELb0ELb0EEENS1_21CollectiveEpilogueFwdINS6_IJSA_SC_SB_EEES9_NS_10bfloat16_tESG_Li256ELb1ELb0ELb0ELb1EEENS1_36VarlenDynamicPersistentTileSchedulerILi128ELi64ELi256ELi128ELb0ELb0ELb1ELb1ELb0ELb1EEEEEEEEEvNT_6ParamsE)
        /*005c*/ 	.word	0x00000000


	//----- nvinfo : EIATTR_REGCOUNT
	.align		4
.L_26:
        /*0060*/ 	.byte	0x04, 0x2f
        /*0062*/ 	.short	(.L_28 - .L_27)
	.align		4
.L_27:
        /*0064*/ 	.word	index@(_ZN7cutlass13device_kernelIN5flash11enable_sm90INS1_16FlashAttnFwdSm90INS1_25CollectiveMainloopFwdSm90ILi2EN4cute5tupleIJNS5_1CILi1EEES8_S8_EEENS6_IJNS7_ILi128EEENS7_ILi64EEENS7_ILi256EEEEEELi256ENS_12float_e4m3_tEfNS_4arch4Sm90ELb0ELb1ELb1ELb1ELb0ELb0ELb0ELb1ELb1ELb0ELb0ELb0EEENS1_21CollectiveEpilogueFwdINS6_IJSA_SC_SB_EEES9_NS_10bfloat16_tESG_Li256ELb1ELb0ELb0ELb1EEENS1_36VarlenDynamicPersistentTileSchedulerILi128ELi64ELi256ELi128ELb0ELb0ELb1ELb1ELb0ELb1EEEEEEEEEvNT_6ParamsE)
        /*0068*/ 	.word	0x00000004


	//----- nvinfo : EIATTR_FRAME_SIZE
	.align		4
.L_28:
        /*006c*/ 	.byte	0x04, 0x11
        /*006e*/ 	.short	(.L_30 - .L_29)
	.align		4
.L_29:
        /*0070*/ 	.word	index@(_ZN7cutlass13device_kernelIN5flash11enable_sm90INS1_16FlashAttnFwdSm90INS1_25CollectiveMainloopFwdSm90ILi2EN4cute5tupleIJNS5_1CILi1EEES8_S8_EEENS6_IJNS7_ILi128EEENS7_ILi64EEENS7_ILi256EEEEEELi256ENS_12float_e4m3_tEfNS_4arch4Sm90ELb0ELb1ELb1ELb1ELb0ELb0ELb0ELb1ELb1ELb0ELb0ELb0EEENS1_21CollectiveEpilogueFwdINS6_IJSA_SC_SB_EEES9_NS_10bfloat16_tESG_Li256ELb1ELb0ELb0ELb1EEENS1_36VarlenDynamicPersistentTileSchedulerILi128ELi64ELi256ELi128ELb0ELb0ELb1ELb1ELb0ELb1EEEEEEEEEvNT_6ParamsE)
        /*0074*/ 	.word	0x00000000


	//----- nvinfo : EIATTR_REGCOUNT
	.align		4
.L_30:
        /*0078*/ 	.byte	0x04, 0x2f
        /*007a*/ 	.short	(.L_32 - .L_31)
	.align		4
.L_31:
        /*007c*/ 	.word	index@(_ZN7cutlass13device_kernelIN5flash11enable_sm90INS1_16FlashAttnFwdSm90INS1_25CollectiveMainloopFwdSm90ILi2EN4cute5tupleIJNS5_1CILi1EEES8_S8_EEENS6_IJNS7_ILi128EEENS7_ILi64EEENS7_ILi256EEEEEELi256ENS_12float_e4m3_tEfNS_4arch4Sm90ELb0ELb1ELb1ELb0ELb0ELb0ELb0ELb1ELb1ELb0ELb0ELb0EEENS1_21CollectiveEpilogueFwdINS6_IJSA_SC_SB_EEES9_NS_10bfloat16_tESG_Li256ELb0ELb0ELb0ELb1EEENS1_30DynamicPersistentTileSchedulerILi256ELi128ELb0ELb0ELb1EEEEEEEEEvNT_6ParamsE)
        /*0080*/ 	.word	0x00000004


	//----- nvinfo : EIATTR_FRAME_SIZE
	.align		4
.L_32:
        /*0084*/ 	.byte	0x04, 0x11
        /*0086*/ 	.short	(.L_34 - .L_33)
	.align		4
.L_33:
        /*0088*/ 	.word	index@(_ZN7cutlass13device_kernelIN5flash11enable_sm90INS1_16FlashAttnFwdSm90INS1_25CollectiveMainloopFwdSm90ILi2EN4cute5tupleIJNS5_1CILi1EEES8_S8_EEENS6_IJNS7_ILi128EEENS7_ILi64EEENS7_ILi256EEEEEELi256ENS_12float_e4m3_tEfNS_4arch4Sm90ELb0ELb1ELb1ELb0ELb0ELb0ELb0ELb1ELb1ELb0ELb0ELb0EEENS1_21CollectiveEpilogueFwdINS6_IJSA_SC_SB_EEES9_NS_10bfloat16_tESG_Li256ELb0ELb0ELb0ELb1EEENS1_30DynamicPersistentTileSchedulerILi256ELi128ELb0ELb0ELb1EEEEEEEEEvNT_6ParamsE)
        /*008c*/ 	.word	0x00000000


	//----- nvinfo : EIATTR_REGCOUNT
	.align		4
.L_34:
        /*0090*/ 	.byte	0x04, 0x2f
        /*0092*/ 	.short	(.L_36 - .L_35)
	.align		4
.L_35:
        /*0094*/ 	.word	index@(_ZN7cutlass13device_kernelIN5flash11enable_sm90INS1_16FlashAttnFwdSm90INS1_25CollectiveMainloopFwdSm90ILi2EN4cute5tupleIJNS5_1CILi1EEES8_S8_EEENS6_IJNS7_ILi128EEESA_NS7_ILi256EEEEEELi256ENS_12float_e4m3_tEfNS_4arch4Sm90ELb0ELb0ELb1ELb1ELb0ELb1ELb0ELb1ELb1ELb0ELb0ELb0EEENS1_21CollectiveEpilogueFwdINS6_IJSA_SB_SA_EEES9_NS_10bfloat16_tESF_Li256ELb1ELb0ELb0ELb1EEENS1_36VarlenDynamicPersistentTileSchedulerILi128ELi128ELi256ELi128ELb0ELb0ELb1ELb0ELb1ELb1EEEEEEEEEvNT_6ParamsE)
        /*0098*/ 	.word	0x00000004


	//----- nvinfo : EIATTR_FRAME_SIZE
	.align		4
.L_36:
        /*009c*/ 	.byte	0x04, 0x11
        /*009e*/ 	.short	(.L_38 - .L_37)
	.align		4
.L_37:
        /*00a0*/ 	.word	index@(_ZN7cutlass13device_kernelIN5flash11enable_sm90INS1_16FlashAttnFwdSm90INS1_25CollectiveMainloopFwdSm90ILi2EN4cute5tupleIJNS5_1CILi1EEES8_S8_EEENS6_IJNS7_ILi128EEESA_NS7_ILi256EEEEEELi256ENS_12float_e4m3_tEfNS_4arch4Sm90ELb0ELb0ELb1ELb1ELb0ELb1ELb0ELb1ELb1ELb0ELb0ELb0EEENS1_21CollectiveEpilogueFwdINS6_IJSA_SB_SA_EEES9_NS_10bfloat16_tESF_Li256ELb1ELb0ELb0ELb1EEENS1_36VarlenDynamicPersistentTileSchedulerILi128ELi128ELi256ELi128ELb0ELb0ELb1ELb0ELb1ELb1EEEEEEEEEvNT_6ParamsE)
        /*00a4*/ 	.word	0x00000000


	//----- nvinfo : EIATTR_REGCOUNT
	.align		4
.L_38:
        /*00a8*/ 	.byte	0x04, 0x2f
        /*00aa*/ 	.short	(.L_40 - .L_39)
	.align		4
.L_39:
        /*00ac*/ 	.word	index@(_ZN7cutlass13device_kernelIN5flash11enable_sm90INS1_16FlashAttnFwdSm90INS1_25CollectiveMainloopFwdSm90ILi2EN4cute5tupleIJNS5_1CILi1EEES8_S8_EEENS6_IJNS7_ILi128EEESA_NS7_ILi256EEEEEELi256ENS_12float_e4m3_tEfNS_4arch4Sm90ELb0ELb0ELb1ELb1ELb0ELb0ELb0ELb1ELb1ELb0ELb0ELb0EEENS1_21CollectiveEpilogueFwdINS6_IJSA_SB_SA_EEES9_NS_10bfloat16_tESF_Li256ELb1ELb0ELb0ELb1EEENS1_36VarlenDynamicPersistentTileSchedulerILi128ELi128ELi256ELi128ELb0ELb0ELb1ELb0ELb1ELb1EEEEEEEEEvNT_6ParamsE)
        /*00b0*/ 	.word	0x00000004


	//----- nvinfo : EIATTR_FRAME_SIZE
	.align		4
.L_40:
        /*00b4*/ 	.byte	0x04, 0x11
        /*00b6*/ 	.short	(.L_42 - .L_41)
	.align		4
.L_41:
        /*00b8*/ 	.word	index@(_ZN7cutlass13device_kernelIN5flash11enable_sm90INS1_16FlashAttnFwdSm90INS1_25CollectiveMainloopFwdSm90ILi2EN4cute5tupleIJNS5_1CILi1EEES8_S8_EEENS6_IJNS7_ILi128EEESA_NS7_ILi256EEEEEELi256ENS_12float_e4m3_tEfNS_4arch4Sm90ELb0ELb0ELb1ELb1ELb0ELb0ELb0ELb1ELb1ELb0ELb0ELb0EEENS1_21CollectiveEpilogueFwdINS6_IJSA_SB_SA_EEES9_NS_10bfloat16_tESF_Li256ELb1ELb0ELb0ELb1EEENS1_36VarlenDynamicPersistentTileSchedulerILi128ELi128ELi256ELi128ELb0ELb0ELb1ELb0ELb1ELb1EEEEEEEEEvNT_6ParamsE)
        /*00bc*/ 	.word	0x00000000


	//----- nvinfo : EIATTR_REGCOUNT
	.align		4
.L_42:
        /*00c0*/ 	.byte	0x04, 0x2f
        /*00c2*/ 	.short	(.L_44 - .L_43)
	.align		4
.L_43:
        /*00c4*/ 	.word	index@(_ZN7cutlass13device_kernelIN5flash11enable_sm90INS1_16FlashAttnFwdSm90INS1_25CollectiveMainloopFwdSm90ILi2EN4cute5tupleIJNS5_1CILi1EEES8_S8_EEENS6_IJNS7_ILi128EEESA_NS7_ILi256EEEEEELi256ENS_12float_e4m3_tEfNS_4arch4Sm90ELb0ELb0ELb1ELb0ELb0ELb0ELb0ELb1ELb1ELb0ELb0ELb0EEENS1_21CollectiveEpilogueFwdINS6_IJSA_SB_SA_EEES9_NS_10bfloat16_tESF_Li256ELb0ELb0ELb0ELb1EEENS1_29StaticPersistentTileSchedulerILb0EEEEEEEEEvNT_6ParamsE)
        /*00c8*/ 	.word	0x00000004


	//----- nvinfo : EIATTR_FRAME_SIZE
	.align		4
.L_44:
        /*00cc*/ 	.byte	0x04, 0x11
        /*00ce*/ 	.short	(.L_46 - .L_45)
	.align		4
.L_45:
        /*00d0*/ 	.word	index@(_ZN7cutlass13device_kernelIN5flash11enable_sm90INS1_16FlashAttnFwdSm90INS1_25CollectiveMainloopFwdSm90ILi2EN4cute5tupleIJNS5_1CILi1EEES8_S8_EEENS6_IJNS7_ILi128EEESA_NS7_ILi256EEEEEELi256ENS_12float_e4m3_tEfNS_4arch4Sm90ELb0ELb0ELb1ELb0ELb0ELb0ELb0ELb1ELb1ELb0ELb0ELb0EEENS1_21CollectiveEpilogueFwdINS6_IJSA_SB_SA_EEES9_NS_10bfloat16_tESF_Li256ELb0ELb0ELb0ELb1EEENS1_29StaticPersistentTileSchedulerILb0EEEEEEEEEvNT_6ParamsE)
        /*00d4*/ 	.word	0x00000000


	//----- nvinfo : EIATTR_MIN_STACK_SIZE
	.align		4
.L_46:
        /*00d8*/ 	.byte	0x04, 0x12
        /*00da*/ 	.short	(.L_48 - .L_47)
	.align		4
.L_47:
        /*00dc*/ 	.word	index@(_ZN7cutlass13device_kernelIN5flash11enable_sm90INS1_16FlashAttnFwdSm90INS1_25CollectiveMainloopFwdSm90ILi2EN4cute5tupleIJNS5_1CILi1EEES8_S8_EEENS6_IJNS7_ILi128EEESA_NS7_ILi256EEEEEELi256ENS_12float_e4m3_tEfNS_4arch4Sm90ELb0ELb0ELb1ELb0ELb0ELb0ELb0ELb1ELb1ELb0ELb0ELb0EEENS1_21CollectiveEpilogueFwdINS6_IJSA_SB_SA_EEES9_NS_10bfloat16_tESF_Li256ELb0ELb0ELb0ELb1EEENS1_29StaticPersistentTileSchedulerILb0EEEEEEEEEvNT_6ParamsE)
        /*00e0*/ 	.word	0x00000000


	//----- nvinfo : EIATTR_MIN_STACK_SIZE
	.align		4
.L_48:
        /*00e4*/ 	.byte	0x04, 0x12
        /*00e6*/ 	.short	(.L_50 - .L_49)
	.align		4
.L_49:
        /*00e8*/ 	.word	index@(_ZN7cutlass13device_kernelIN5flash11enable_sm90INS1_16FlashAttnFwdSm90INS1_25CollectiveMainloopFwdSm90ILi2EN4cute5tupleIJNS5_1CILi1EEES8_S8_EEENS6_IJNS7_ILi128EEESA_NS7_ILi256EEEEEELi256ENS_12float_e4m3_tEfNS_4arch4Sm90ELb0ELb0ELb1ELb1ELb0ELb0ELb0ELb1ELb1ELb0ELb0ELb0EEENS1_21CollectiveEpilogueFwdINS6_IJSA_SB_SA_EEES9_NS_10bfloat16_tESF_Li256ELb1ELb0ELb0ELb1EEENS1_36VarlenDynamicPersistentTileSchedulerILi128ELi128ELi256ELi128ELb0ELb0ELb1ELb0ELb1ELb1EEEEEEEEEvNT_6ParamsE)
        /*00ec*/ 	.word	0x00000000


	//----- nvinfo : EIATTR_MIN_STACK_SIZE
	.align		4
.L_50:
        /*00f0*/ 	.byte	0x04, 0x12
        /*00f2*/ 	.short	(.L_52 - .L_51)
	.align		4
.L_51:
        /*00f4*/ 	.word	index@(_ZN7cutlass13device_kernelIN5flash11enable_sm90INS1_16FlashAttnFwdSm90INS1_25CollectiveMainloopFwdSm90ILi2EN4cute5tupleIJNS5_1CILi1EEES8_S8_EEENS6_IJNS7_ILi128EEESA_NS7_ILi256EEEEEELi256ENS_12float_e4m3_tEfNS_4arch4Sm90ELb0ELb0ELb1ELb1ELb0ELb1ELb0ELb1ELb1ELb0ELb0ELb0EEENS1_21CollectiveEpilogueFwdINS6_IJSA_SB_SA_EEES9_NS_10bfloat16_tESF_Li256ELb1ELb0ELb0ELb1EEENS1_36VarlenDynamicPersistentTileSchedulerILi128ELi128ELi256ELi128ELb0ELb0ELb1ELb0ELb1ELb1EEEEEEEEEvNT_6ParamsE)
        /*00f8*/ 	.word	0x00000000


	//----- nvinfo : EIATTR_MIN_STACK_SIZE
	.align		4
.L_52:
        /*00fc*/ 	.byte	0x04, 0x12
        /*00fe*/ 	.short	(.L_54 - .L_53)
	.align		4
.L_53:
        /*0100*/ 	.word	index@(_ZN7cutlass13device_kernelIN5flash11enable_sm90INS1_16FlashAttnFwdSm90INS1_25CollectiveMainloopFwdSm90ILi2EN4cute5tupleIJNS5_1CILi1EEES8_S8_EEENS6_IJNS7_ILi128EEENS7_ILi64EEENS7_ILi256EEEEEELi256ENS_12float_e4m3_tEfNS_4arch4Sm90ELb0ELb1ELb1ELb0ELb0ELb0ELb0ELb1ELb1ELb0ELb0ELb0EEENS1_21CollectiveEpilogueFwdINS6_IJSA_SC_SB_EEES9_NS_10bfloat16_tESG_Li256ELb0ELb0ELb0ELb1EEENS1_30DynamicPersistentTileSchedulerILi256ELi128ELb0ELb0ELb1EEEEEEEEEvNT_6ParamsE)
        /*0104*/ 	.word	0x00000000


	//----- nvinfo : EIATTR_MIN_STACK_SIZE
	.align		4
.L_54:
        /*0108*/ 	.byte	0x04, 0x12
        /*010a*/ 	.short	(.L_56 - .L_55)
	.align		4
.L_55:
        /*010c*/ 	.word	index@(_ZN7cutlass13device_kernelIN5flash11enable_sm90INS1_16FlashAttnFwdSm90INS1_25CollectiveMainloopFwdSm90ILi2EN4cute5tupleIJNS5_1CILi1EEES8_S8_EEENS6_IJNS7_ILi128EEENS7_ILi64EEENS7_ILi256EEEEEELi256ENS_12float_e4m3_tEfNS_4arch4Sm90ELb0ELb1ELb1ELb1ELb0ELb0ELb0ELb1ELb1ELb0ELb0ELb0EEENS1_21CollectiveEpilogueFwdINS6_IJSA_SC_SB_EEES9_NS_10bfloat16_tESG_Li256ELb1ELb0ELb0ELb1EEENS1_36VarlenDynamicPersistentTileSchedulerILi128ELi64ELi256ELi128ELb0ELb0ELb1ELb1ELb0ELb1EEEEEEEEEvNT_6ParamsE)
        /*0110*/ 	.word	0x00000000


	//----- nvinfo : EIATTR_MIN_STACK_SIZE
	.align		4
.L_56:
        /*0114*/ 	.byte	0x04, 0x12
        /*0116*/ 	.short	(.L_58 - .L_57)
	.align		4
.L_57:
        /*0118*/ 	.word	index@(_ZN7cutlass13device_kernelIN5flash11enable_sm90INS1_16FlashAttnFwdSm90INS1_25CollectiveMainloopFwdSm90ILi2EN4cute5tupleIJNS5_1CILi1EEES8_S8_EEENS6_IJNS7_ILi128EEENS7_ILi64EEENS7_ILi256EEEEEELi256ENS_12float_e4m3_tEfNS_4arch4Sm90ELb0ELb1ELb1ELb1ELb0ELb1ELb0ELb1ELb1ELb0ELb0ELb0EEENS1_21CollectiveEpilogueFwdINS6_IJSA_SC_SB_EEES9_NS_10bfloat16_tESG_Li256ELb1ELb0ELb0ELb1EEENS1_36VarlenDynamicPersistentTileSchedulerILi128ELi64ELi256ELi128ELb0ELb0ELb1ELb1ELb0ELb1EEEEEEEEEvNT_6ParamsE)
        /*011c*/ 	.word	0x00000000


	//----- nvinfo : EIATTR_MIN_STACK_SIZE
	.align		4
.L_58:
        /*0120*/ 	.byte	0x04, 0x12
        /*0122*/ 	.short	(.L_60 - .L_59)
	.align		4
.L_59:
        /*0124*/ 	.word	index@(_ZN7cutlass13device_kernelIN5flash11enable_sm90INS1_16FlashAttnFwdSm90INS1_25CollectiveMainloopFwdSm90ILi2EN4cute5tupleIJNS5_1CILi1EEES8_S8_EEENS6_IJNS7_ILi128EEESA_NS7_ILi256EEEEEELi256ENS_12float_e4m3_tEfNS_4arch4Sm90ELb1ELb0ELb1ELb0ELb0ELb0ELb0ELb1ELb1ELb0ELb0ELb0EEENS1_21CollectiveEpilogueFwdINS6_IJSA_SB_SA_EEES9_NS_10bfloat16_tESF_Li256ELb0ELb0ELb0ELb1EEENS1_30DynamicPersistentTileSchedulerILi256ELi128ELb0ELb0ELb1EEEEEEEEEvNT_6ParamsE)
        /*0128*/ 	.word	0x00000000


	//----- nvinfo : EIATTR_MIN_STACK_SIZE
	.align		4
.L_60:
        /*012c*/ 	.byte	0x04, 0x12
        /*012e*/ 	.short	(.L_62 - .L_61)
	.align		4
.L_61:
        /*0130*/ 	.word	index@(_ZN7cutlass13device_kernelIN5flash11enable_sm90INS1_16FlashAttnFwdSm90INS1_25CollectiveMainloopFwdSm90ILi2EN4cute5tupleIJNS5_1CILi1EEES8_S8_EEENS6_IJNS7_ILi128EEESA_NS7_ILi256EEEEEELi256ENS_12float_e4m3_tEfNS_4arch4Sm90ELb1ELb0ELb1ELb1ELb0ELb0ELb0ELb1ELb1ELb0ELb0ELb0EEENS1_21CollectiveEpilogueFwdINS6_IJSA_SB_SA_EEES9_NS_10bfloat16_tESF_Li256ELb1ELb0ELb0ELb1EEENS1_36VarlenDynamicPersistentTileSchedulerILi128ELi128ELi256ELi128ELb0ELb0ELb1ELb1ELb1ELb1EEEEEEEEEvNT_6ParamsE)
        /*0134*/ 	.word	0x00000000


	//----- nvinfo : EIATTR_MIN_STACK_SIZE
	.align		4
.L_62:
        /*0138*/ 	.byte	0x04, 0x12
        /*013a*/ 	.short	(.L_64 - .L_63)
	.align		4
.L_63:
        /*013c*/ 	.word	index@(_ZN7cutlass13device_kernelIN5flash11enable_sm90INS1_16FlashAttnFwdSm90INS1_25CollectiveMainloopFwdSm90ILi2EN4cute5tupleIJNS5_1CILi1EEES8_S8_EEENS6_IJNS7_ILi128EEESA_NS7_ILi256EEEEEELi256ENS_12float_e4m3_tEfNS_4arch4Sm90ELb1ELb0ELb1ELb1ELb0ELb1ELb0ELb1ELb1ELb0ELb0ELb0EEENS1_21CollectiveEpilogueFwdINS6_IJSA_SB_SA_EEES9_NS_10bfloat16_tESF_Li256ELb1ELb0ELb0ELb1EEENS1_36VarlenDynamicPersistentTileSchedulerILi128ELi128ELi256ELi128ELb0ELb0ELb1ELb1ELb1ELb1EEEEEEEEEvNT_6ParamsE)
        /*0140*/ 	.word	0x00000000
.L_64:


//--------------------- .nv.compat                --------------------------
	.section	.nv.compat,"",@"SHT_CUDA_COMPAT_INFO"
	.align	4
        /*0000*/ 	.byte	0x02, 0x09, 0x01, 0x00, 0x02, 0x02, 0x01, 0x00, 0x02, 0x05, 0x05, 0x00, 0x03, 0x07, 0x01, 0x01
        /*0010*/ 	.byte	0x02, 0x03, 0x00, 0x00, 0x02, 0x06, 0x01, 0x00, 0x04, 0x0b, 0x08, 0x00, 0x00, 0x00, 0x00, 0x00
        /*0020*/ 	.byte	0x00, 0x00, 0x00, 0x00


//--------------------- .nv.info._ZN7cutlass13device_kernelIN5flash11enable_sm90INS1_16FlashAttnFwdSm90INS1_25CollectiveMainloopFwdSm90ILi2EN4cute5tupleIJNS5_1CILi1EEES8_S8_EEENS6_IJNS7_ILi128EEESA_NS7_ILi256EEEEEELi256ENS_12float_e4m3_tEfNS_4arch4Sm90ELb0ELb0ELb1ELb0ELb0ELb0ELb0ELb1ELb1ELb0ELb0ELb0EEENS1_21CollectiveEpilogueFwdINS6_IJSA_SB_SA_EEES9_NS_10bfloat16_tESF_Li256ELb0ELb0ELb0ELb1EEENS1_29StaticPersistentTileSchedulerILb0EEEEEEEEEvNT_6ParamsE --------------------------
	.section	.nv.info._ZN7cutlass13device_kernelIN5flash11enable_sm90INS1_16FlashAttnFwdSm90INS1_25CollectiveMainloopFwdSm90ILi2EN4cute5tupleIJNS5_1CILi1EEES8_S8_EEENS6_IJNS7_ILi128EEESA_NS7_ILi256EEEEEELi256ENS_12float_e4m3_tEfNS_4arch4Sm90ELb0ELb0ELb1ELb0ELb0ELb0ELb0ELb1ELb1ELb0ELb0ELb0EEENS1_21CollectiveEpilogueFwdINS6_IJSA_SB_SA_EEES9_NS_10bfloat16_tESF_Li256ELb0ELb0ELb0ELb1EEENS1_29StaticPersistentTileSchedulerILb0EEEEEEEEEvNT_6ParamsE,"",@"SHT_CUDA_INFO"
	.sectionflags	@""
	.align	4


	//----- nvinfo : EIATTR_CUDA_API_VERSION
	.align		4
        /*0000*/ 	.byte	0x04, 0x37
        /*0002*/ 	.short	(.L_66 - .L_65)
.L_65:
        /*0004*/ 	.word	0x00000082


	//----- nvinfo : EIATTR_KPARAM_INFO
	.align		4
.L_66:
        /*0008*/ 	.byte	0x04, 0x17
        /*000a*/ 	.short	(.L_68 - .L_67)
.L_67:
        /*000c*/ 	.word	0x00000000
        /*0010*/ 	.short	0x0000
        /*0012*/ 	.short	0x0000
        /*0014*/ 	.byte	0x00, 0xf0, 0x01, 0x2e


	//----- nvinfo : EIATTR_SPARSE_MMA_MASK
	.align		4
.L_68:
        /*0018*/ 	.byte	0x03, 0x50
        /*001a*/ 	.short	0x0000


	//----- nvinfo : EIATTR_MAXREG_COUNT
	.align		4
        /*001c*/ 	.byte	0x03, 0x1b
        /*001e*/ 	.short	0x00a8


	//----- nvinfo : EIATTR_MERCURY_ISA_VERSION
	.align		4
        /*0020*/ 	.byte	0x03, 0x5f
        /*0022*/ 	.short	0x0101


	//----- nvinfo : EIATTR_VRC_CTA_INIT_COUNT
	.align		4
        /*0024*/ 	.byte	0x02, 0x4a
	.zero		1
	.zero		1


	//----- nvinfo : EIATTR_EXIT_INSTR_OFFSETS
	.align		4
        /*0028*/ 	.byte	0x04, 0x1c
        /*002a*/ 	.short	(.L_70 - .L_69)


	//   ....[0]....
.L_69:
        /*002c*/ 	.word	0x00000010


	//----- nvinfo : EIATTR_MAX_THREADS
	.align		4
.L_70:
        /*0030*/ 	.byte	0x04, 0x05
        /*0032*/ 	.short	(.L_72 - .L_71)
.L_71:
        /*0034*/ 	.word	0x00000180
        /*0038*/ 	.word	0x00000001
        /*003c*/ 	.word	0x00000001


	//----- nvinfo : EIATTR_CBANK_PARAM_SIZE
	.align		4
.L_72:
        /*0040*/ 	.byte	0x03, 0x19
        /*0042*/ 	.short	0x0b80


	//----- nvinfo : EIATTR_PARAM_CBANK
	.align		4
        /*0044*/ 	.byte	0x04, 0x0a
        /*0046*/ 	.short	(.L_74 - .L_73)
	.align		4
.L_73:
        /*0048*/ 	.word	index@(.nv.constant0._ZN7cutlass13device_kernelIN5flash11enable_sm90INS1_16FlashAttnFwdSm90INS1_25CollectiveMainloopFwdSm90ILi2EN4cute5tupleIJNS5_1CILi1EEES8_S8_EEENS6_IJNS7_ILi128EEESA_NS7_ILi256EEEEEELi256ENS_12float_e4m3_tEfNS_4arch4Sm90ELb0ELb0ELb1ELb0ELb0ELb0ELb0ELb1ELb1ELb0ELb0ELb0EEENS1_21CollectiveEpilogueFwdINS6_IJSA_SB_SA_EEES9_NS_10bfloat16_tESF_Li256ELb0ELb0ELb0ELb1EEENS1_29StaticPersistentTileSchedulerILb0EEEEEEEEEvNT_6ParamsE)
        /*004c*/ 	.short	0x0380
        /*004e*/ 	.short	0x0b80


	//----- nvinfo : EIATTR_SW_WAR
	.align		4
.L_74:
        /*0050*/ 	.byte	0x04, 0x36
        /*0052*/ 	.short	(.L_76 - .L_75)
.L_75:
        /*0054*/ 	.word	0x00000008
.L_76:


//--------------------- .nv.info._ZN7cutlass13device_kernelIN5flash11enable_sm90INS1_16FlashAttnFwdSm90INS1_25CollectiveMainloopFwdSm90ILi2EN4cute5tupleIJNS5_1CILi1EEES8_S8_EEENS6_IJNS7_ILi128EEESA_NS7_ILi256EEEEEELi256ENS_12float_e4m3_tEfNS_4arch4Sm90ELb0ELb0ELb1ELb1ELb0ELb0ELb0ELb1ELb1ELb0ELb0ELb0EEENS1_21CollectiveEpilogueFwdINS6_IJSA_SB_SA_EEES9_NS_10bfloat16_tESF_Li256ELb1ELb0ELb0ELb1EEENS1_36VarlenDynamicPersistentTileSchedulerILi128ELi128ELi256ELi128ELb0ELb0ELb1ELb0ELb1ELb1EEEEEEEEEvNT_6ParamsE --------------------------
	.section	.nv.info._ZN7cutlass13device_kernelIN5flash11enable_sm90INS1_16FlashAttnFwdSm90INS1_25CollectiveMainloopFwdSm90ILi2EN4cute5tupleIJNS5_1CILi1EEES8_S8_EEENS6_IJNS7_ILi128EEESA_NS7_ILi256EEEEEELi256ENS_12float_e4m3_tEfNS_4arch4Sm90ELb0ELb0ELb1ELb1ELb0ELb0ELb0ELb1ELb1ELb0ELb0ELb0EEENS1_21CollectiveEpilogueFwdINS6_IJSA_SB_SA_EEES9_NS_10bfloat16_tESF_Li256ELb1ELb0ELb0ELb1EEENS1_36VarlenDynamicPersistentTileSchedulerILi128ELi128ELi256ELi128ELb0ELb0ELb1ELb0ELb1ELb1EEEEEEEEEvNT_6ParamsE,"",@"SHT_CUDA_INFO"
	.sectionflags	@""
	.align	4


	//----- nvinfo : EIATTR_CUDA_API_VERSION
	.align		4
        /*0000*/ 	.byte	0x04, 0x37
        /*0002*/ 	.short	(.L_78 - .L_77)
.L_77:
        /*0004*/ 	.word	0x00000082


	//----- nvinfo : EIATTR_KPARAM_INFO
	.align		4
.L_78:
        /*0008*/ 	.byte	0x04, 0x17
        /*000a*/ 	.short	(.L_80 - .L_79)
.L_79:
        /*000c*/ 	.word	0x00000000
        /*0010*/ 	.short	0x0000
        /*0012*/ 	.short	0x0000
        /*0014*/ 	.byte	0x00, 0xf0, 0x01, 0x28


	//----- nvinfo : EIATTR_SPARSE_MMA_MASK
	.align		4
.L_80:
        /*0018*/ 	.byte	0x03, 0x50
        /*001a*/ 	.short	0x0000


	//----- nvinfo : EIATTR_MAXREG_COUNT
	.align		4
        /*001c*/ 	.byte	0x03, 0x1b
        /*001e*/ 	.short	0x00a8


	//----- nvinfo : EIATTR_MERCURY_ISA_VERSION
	.align		4
        /*0020*/ 	.byte	0x03, 0x5f
        /*0022*/ 	.short	0x0101


	//----- nvinfo : EIATTR_VRC_CTA_INIT_COUNT
	.align		4
        /*0024*/ 	.byte	0x02, 0x4a
	.zero		1
	.zero		1


	//----- nvinfo : EIATTR_EXIT_INSTR_OFFSETS
	.align		4
        /*0028*/ 	.byte	0x04, 0x1c
        /*002a*/ 	.short	(.L_82 - .L_81)


	//   ....[0]....
.L_81:
        /*002c*/ 	.word	0x00000010


	//----- nvinfo : EIATTR_MAX_THREADS
	.align		4
.L_82:
        /*0030*/ 	.byte	0x04, 0x05
        /*0032*/ 	.short	(.L_84 - .L_83)
.L_83:
        /*0034*/ 	.word	0x00000180
        /*0038*/ 	.word	0x00000001
        /*003c*/ 	.word	0x00000001


	//----- nvinfo : EIATTR_CBANK_PARAM_SIZE
	.align		4
.L_84:
        /*0040*/ 	.byte	0x03, 0x19
        /*0042*/ 	.short	0x0a00


	//----- nvinfo : EIATTR_PARAM_CBANK
	.align		4
        /*0044*/ 	.byte	0x04, 0x0a
        /*0046*/ 	.short	(.L_86 - .L_85)
	.align		4
.L_85:
        /*0048*/ 	.word	index@(.nv.constant0._ZN7cutlass13device_kernelIN5flash11enable_sm90INS1_16FlashAttnFwdSm90INS1_25CollectiveMainloopFwdSm90ILi2EN4cute5tupleIJNS5_1CILi1EEES8_S8_EEENS6_IJNS7_ILi128EEESA_NS7_ILi256EEEEEELi256ENS_12float_e4m3_tEfNS_4arch4Sm90ELb0ELb0ELb1ELb1ELb0ELb0ELb0ELb1ELb1ELb0ELb0ELb0EEENS1_21CollectiveEpilogueFwdINS6_IJSA_SB_SA_EEES9_NS_10bfloat16_tESF_Li256ELb1ELb0ELb0ELb1EEENS1_36VarlenDynamicPersistentTileSchedulerILi128ELi128ELi256ELi128ELb0ELb0ELb1ELb0ELb1ELb1EEEEEEEEEvNT_6ParamsE)
        /*004c*/ 	.short	0x0380
        /*004e*/ 	.short	0x0a00


	//----- nvinfo : EIATTR_SW_WAR
	.align		4
.L_86:
        /*0050*/ 	.byte	0x04, 0x36
        /*0052*/ 	.short	(.L_88 - .L_87)
.L_87:
        /*0054*/ 	.word	0x00000008
.L_88:


//--------------------- .nv.info._ZN7cutlass13device_kernelIN5flash11enable_sm90INS1_16FlashAttnFwdSm90INS1_25CollectiveMainloopFwdSm90ILi2EN4cute5tupleIJNS5_1CILi1EEES8_S8_EEENS6_IJNS7_ILi128EEESA_NS7_ILi256EEEEEELi256ENS_12float_e4m3_tEfNS_4arch4Sm90ELb0ELb0ELb1ELb1ELb0ELb1ELb0ELb1ELb1ELb0ELb0ELb0EEENS1_21CollectiveEpilogueFwdINS6_IJSA_SB_SA_EEES9_NS_10bfloat16_tESF_Li256ELb1ELb0ELb0ELb1EEENS1_36VarlenDynamicPersistentTileSchedulerILi128ELi128ELi256ELi128ELb0ELb0ELb1ELb0ELb1ELb1EEEEEEEEEvNT_6ParamsE --------------------------
	.section	.nv.info._ZN7cutlass13device_kernelIN5flash11enable_sm90INS1_16FlashAttnFwdSm90INS1_25CollectiveMainloopFwdSm90ILi2EN4cute5tupleIJNS5_1CILi1EEES8_S8_EEENS6_IJNS7_ILi128EEESA_NS7_ILi256EEEEEELi256ENS_12float_e4m3_tEfNS_4arch4Sm90ELb0ELb0ELb1ELb1ELb0ELb1ELb0ELb1ELb1ELb0ELb0ELb0EEENS1_21CollectiveEpilogueFwdINS6_IJSA_SB_SA_EEES9_NS_10bfloat16_tESF_Li256ELb1ELb0ELb0ELb1EEENS1_36VarlenDynamicPersistentTileSchedulerILi128ELi128ELi256ELi128ELb0ELb0ELb1ELb0ELb1ELb1EEEEEEEEEvNT_6ParamsE,"",@"SHT_CUDA_INFO"
	.sectionflags	@""
	.align	4


	//----- nvinfo : EIATTR_CUDA_API_VERSION
	.align		4
        /*0000*/ 	.byte	0x04, 0x37
        /*0002*/ 	.short	(.L_90 - .L_89)
.L_89:
        /*0004*/ 	.word	0x00000082


	//----- nvinfo : EIATTR_KPARAM_INFO
	.align		4
.L_90:
        /*0008*/ 	.byte	0x04, 0x17
        /*000a*/ 	.short	(.L_92 - .L_91)
.L_91:
        /*000c*/ 	.word	0x00000000
        /*0010*/ 	.short	0x0000
        /*0012*/ 	.short	0x0000
        /*0014*/ 	.byte	0x00, 0xf0, 0x01, 0x28


	//----- nvinfo : EIATTR_SPARSE_MMA_MASK
	.align		4
.L_92:
        /*0018*/ 	.byte	0x03, 0x50
        /*001a*/ 	.short	0x0000


	//----- nvinfo : EIATTR_MAXREG_COUNT
	.align		4
        /*001c*/ 	.byte	0x03, 0x1b
        /*001e*/ 	.short	0x00a8


	//----- nvinfo : EIATTR_MERCURY_ISA_VERSION
	.align		4
        /*0020*/ 	.byte	0x03, 0x5f
        /*0022*/ 	.short	0x0101


	//----- nvinfo : EIATTR_VRC_CTA_INIT_COUNT
	.align		4
        /*0024*/ 	.byte	0x02, 0x4a
	.zero		1
	.zero		1


	//----- nvinfo : EIATTR_EXIT_INSTR_OFFSETS
	.align		4
        /*0028*/ 	.byte	0x04, 0x1c
        /*002a*/ 	.short	(.L_94 - .L_93)


	//   ....[0]....
.L_93:
        /*002c*/ 	.word	0x00000010


	//----- nvinfo : EIATTR_MAX_THREADS
	.align		4
.L_94:
        /*0030*/ 	.byte	0x04, 0x05
        /*0032*/ 	.short	(.L_96 - .L_95)
.L_95:
        /*0034*/ 	.word	0x00000180
        /*0038*/ 	.word	0x00000001
        /*003c*/ 	.word	0x00000001


	//----- nvinfo : EIATTR_CBANK_PARAM_SIZE
	.align		4
.L_96:
        /*0040*/ 	.byte	0x03, 0x19
        /*0042*/ 	.short	0x0a00


	//----- nvinfo : EIATTR_PARAM_CBANK
	.align		4
        /*0044*/ 	.byte	0x04, 0x0a
        /*0046*/ 	.short	(.L_98 - .L_97)
	.align		4
.L_97:
        /*0048*/ 	.word	index@(.nv.constant0._ZN7cutlass13device_kernelIN5flash11enable_sm90INS1_16FlashAttnFwdSm90INS1_25CollectiveMainloopFwdSm90ILi2EN4cute5tupleIJNS5_1CILi1EEES8_S8_EEENS6_IJNS7_ILi128EEESA_NS7_ILi256EEEEEELi256ENS_12float_e4m3_tEfNS_4arch4Sm90ELb0ELb0ELb1ELb1ELb0ELb1ELb0ELb1ELb1ELb0ELb0ELb0EEENS1_21CollectiveEpilogueFwdINS6_IJSA_SB_SA_EEES9_NS_10bfloat16_tESF_Li256ELb1ELb0ELb0ELb1EEENS1_36VarlenDynamicPersistentTileSchedulerILi128ELi128ELi256ELi128ELb0ELb0ELb1ELb0ELb1ELb1EEEEEEEEEvNT_6ParamsE)
        /*004c*/ 	.short	0x0380
        /*004e*/ 	.short	0x0a00


	//----- nvinfo : EIATTR_SW_WAR
	.align		4
.L_98:
        /*0050*/ 	.byte	0x04, 0x36
        /*0052*/ 	.short	(.L_100 - .L_99)
.L_99:
        /*0054*/ 	.word	0x00000008
.L_100:


//--------------------- .nv.info._ZN7cutlass13device_kernelIN5flash11enable_sm90INS1_16FlashAttnFwdSm90INS1_25CollectiveMainloopFwdSm90ILi2EN4cute5tupleIJNS5_1CILi1EEES8_S8_EEENS6_IJNS7_ILi128EEENS7_ILi64EEENS7_ILi256EEEEEELi256ENS_12float_e4m3_tEfNS_4arch4Sm90ELb0ELb1ELb1ELb0ELb0ELb0ELb0ELb1ELb1ELb0ELb0ELb0EEENS1_21CollectiveEpilogueFwdINS6_IJSA_SC_SB_EEES9_NS_10bfloat16_tESG_Li256ELb0ELb0ELb0ELb1EEENS1_30DynamicPersistentTileSchedulerILi256ELi128ELb0ELb0ELb1EEEEEEEEEvNT_6ParamsE --------------------------
	.section	.nv.info._ZN7cutlass13device_kernelIN5flash11enable_sm90INS1_16FlashAttnFwdSm90INS1_25CollectiveMainloopFwdSm90ILi2EN4cute5tupleIJNS5_1CILi1EEES8_S8_EEENS6_IJNS7_ILi128EEENS7_ILi64EEENS7_ILi256EEEEEELi256ENS_12float_e4m3_tEfNS_4arch4Sm90ELb0ELb1ELb1ELb0ELb0ELb0ELb0ELb1ELb1ELb0ELb0ELb0EEENS1_21CollectiveEpilogueFwdINS6_IJSA_SC_SB_EEES9_NS_10bfloat16_tESG_Li256ELb0ELb0ELb0ELb1EEENS1_30DynamicPersistentTileSchedulerILi256ELi128ELb0ELb0ELb1EEEEEEEEEvNT_6ParamsE,"",@"SHT_CUDA_INFO"
	.sectionflags	@""
	.align	4


	//----- nvinfo : EIATTR_CUDA_API_VERSION
	.align		4
        /*0000*/ 	.byte	0x04, 0x37
        /*0002*/ 	.short	(.L_102 - .L_101)
.L_101:
        /*0004*/ 	.word	0x00000082


	//----- nvinfo : EIATTR_KPARAM_INFO
	.align		4
.L_102:
        /*0008*/ 	.byte	0x04, 0x17
        /*000a*/ 	.short	(.L_104 - .L_103)
.L_103:
        /*000c*/ 	.word	0x00000000
        /*0010*/ 	.short	0x0000
        /*0012*/ 	.short	0x0000
        /*0014*/ 	.byte	0x00, 0xf0, 0x01, 0x2e


	//----- nvinfo : EIATTR_SPARSE_MMA_MASK
	.align		4
.L_104:
        /*0018*/ 	.byte	0x03, 0x50
        /*001a*/ 	.short	0x0000


	//----- nvinfo : EIATTR_MAXREG_COUNT
	.align		4
        /*001c*/ 	.byte	0x03, 0x1b
        /*001e*/ 	.short	0x00a8


	//----- nvinfo : EIATTR_MERCURY_ISA_VERSION
	.align		4
        /*0020*/ 	.byte	0x03, 0x5f
        /*0022*/ 	.short	0x0101


	//----- nvinfo : EIATTR_VRC_CTA_INIT_COUNT
	.align		4
        /*0024*/ 	.byte	0x02, 0x4a
	.zero		1
	.zero		1


	//----- nvinfo : EIATTR_EXIT_INSTR_OFFSETS
	.align		4
        /*0028*/ 	.byte	0x04, 0x1c
        /*002a*/ 	.short	(.L_106 - .L_105)


	//   ....[0]....
.L_105:
        /*002c*/ 	.word	0x00000010


	//----- nvinfo : EIATTR_MAX_THREADS
	.align		4
.L_106:
        /*0030*/ 	.byte	0x04, 0x05
        /*0032*/ 	.short	(.L_108 - .L_107)
.L_107:
        /*0034*/ 	.word	0x00000180
        /*0038*/ 	.word	0x00000001
        /*003c*/ 	.word	0x00000001


	//----- nvinfo : EIATTR_CBANK_PARAM_SIZE
	.align		4
.L_108:
        /*0040*/ 	.byte	0x03, 0x19
        /*0042*/ 	.short	0x0b80


	//----- nvinfo : EIATTR_PARAM_CBANK
	.align		4
        /*0044*/ 	.byte	0x04, 0x0a
        /*0046*/ 	.short	(.L_110 - .L_109)
	.align		4
.L_109:
        /*0048*/ 	.word	index@(.nv.constant0._ZN7cutlass13device_kernelIN5flash11enable_sm90INS1_16FlashAttnFwdSm90INS1_25CollectiveMainloopFwdSm90ILi2EN4cute5tupleIJNS5_1CILi1EEES8_S8_EEENS6_IJNS7_ILi128EEENS7_ILi64EEENS7_ILi256EEEEEELi256ENS_12float_e4m3_tEfNS_4arch4Sm90ELb0ELb1ELb1ELb0ELb0ELb0ELb0ELb1ELb1ELb0ELb0ELb0EEENS1_21CollectiveEpilogueFwdINS6_IJSA_SC_SB_EEES9_NS_10bfloat16_tESG_Li256ELb0ELb0ELb0ELb1EEENS1_30DynamicPersistentTileSchedulerILi256ELi128ELb0ELb0ELb1EEEEEEEEEvNT_6ParamsE)
        /*004c*/ 	.short	0x0380
        /*004e*/ 	.short	0x0b80


	//----- nvinfo : EIATTR_SW_WAR
	.align		4
.L_110:
        /*0050*/ 	.byte	0x04, 0x36
        /*0052*/ 	.short	(.L_112 - .L_111)
.L_111:
        /*0054*/ 	.word	0x00000008
.L_112:


//--------------------- .nv.info._ZN7cutlass13device_kernelIN5flash11enable_sm90INS1_16FlashAttnFwdSm90INS1_25CollectiveMainloopFwdSm90ILi2EN4cute5tupleIJNS5_1CILi1EEES8_S8_EEENS6_IJNS7_ILi128EEENS7_ILi64EEENS7_ILi256EEEEEELi256ENS_12float_e4m3_tEfNS_4arch4Sm90ELb0ELb1ELb1ELb1ELb0ELb0ELb0ELb1ELb1ELb0ELb0ELb0EEENS1_21CollectiveEpilogueFwdINS6_IJSA_SC_SB_EEES9_NS_10bfloat16_tESG_Li256ELb1ELb0ELb0ELb1EEENS1_36VarlenDynamicPersistentTileSchedulerILi128ELi64ELi256ELi128ELb0ELb0ELb1ELb1ELb0ELb1EEEEEEEEEvNT_6ParamsE --------------------------
	.section	.nv.info._ZN7cutlass13device_kernelIN5flash11enable_sm90INS1_16FlashAttnFwdSm90INS1_25CollectiveMainloopFwdSm90ILi2EN4cute5tupleIJNS5_1CILi1EEES8_S8_EEENS6_IJNS7_ILi128EEENS7_ILi64EEENS7_ILi256EEEEEELi256ENS_12float_e4m3_tEfNS_4arch4Sm90ELb0ELb1ELb1ELb1ELb0ELb0ELb0ELb1ELb1ELb0ELb0ELb0EEENS1_21CollectiveEpilogueFwdINS6_IJSA_SC_SB_EEES9_NS_10bfloat16_tESG_Li256ELb1ELb0ELb0ELb1EEENS1_36VarlenDynamicPersistentTileSchedulerILi128ELi64ELi256ELi128ELb0ELb0ELb1ELb1ELb0ELb1EEEEEEEEEvNT_6ParamsE,"",@"SHT_CUDA_INFO"
	.sectionflags	@""
	.align	4


	//----- nvinfo : EIATTR_CUDA_API_VERSION
	.align		4
        /*0000*/ 	.byte	0x04, 0x37
        /*0002*/ 	.short	(.L_114 - .L_113)
.L_113:
        /*0004*/ 	.word	0x00000082


	//----- nvinfo : EIATTR_KPARAM_INFO
	.align		4
.L_114:
        /*0008*/ 	.byte	0x04, 0x17
        /*000a*/ 	.short	(.L_116 - .L_115)
.L_115:
        /*000c*/ 	.word	0x00000000
        /*0010*/ 	.short	0x0000
        /*0012*/ 	.short	0x0000
        /*0014*/ 	.byte	0x00, 0xf0, 0x01, 0x28


	//----- nvinfo : EIATTR_SPARSE_MMA_MASK
	.align		4
.L_116:
        /*0018*/ 	.byte	0x03, 0x50
        /*001a*/ 	.short	0x0000


	//----- nvinfo : EIATTR_MAXREG_COUNT
	.align		4
        /*001c*/ 	.byte	0x03, 0x1b
        /*001e*/ 	.short	0x00a8


	//----- nvinfo : EIATTR_MERCURY_ISA_VERSION
	.align		4
        /*0020*/ 	.byte	0x03, 0x5f
        /*0022*/ 	.short	0x0101


	//----- nvinfo : EIATTR_VRC_CTA_INIT_COUNT
	.align		4
        /*0024*/ 	.byte	0x02, 0x4a
	.zero		1
	.zero		1


	//----- nvinfo : EIATTR_EXIT_INSTR_OFFSETS
	.align		4
        /*0028*/ 	.byte	0x04, 0x1c
        /*002a*/ 	.short	(.L_118 - .L_117)


	//   ....[0]....
.L_117:
        /*002c*/ 	.word	0x00000010


	//----- nvinfo : EIATTR_MAX_THREADS
	.align		4
.L_118:
        /*0030*/ 	.byte	0x04, 0x05
        /*0032*/ 	.short	(.L_120 - .L_119)
.L_119:
        /*0034*/ 	.word	0x00000180
        /*0038*/ 	.word	0x00000001
        /*003c*/ 	.word	0x00000001


	//----- nvinfo : EIATTR_CBANK_PARAM_SIZE
	.align		4
.L_120:
        /*0040*/ 	.byte	0x03, 0x19
        /*0042*/ 	.short	0x0a00


	//----- nvinfo : EIATTR_PARAM_CBANK
	.align		4
        /*0044*/ 	.byte	0x04, 0x0a
        /*0046*/ 	.short	(.L_122 - .L_121)
	.align		4
.L_121:
        /*0048*/ 	.word	index@(.nv.constant0._ZN7cutlass13device_kernelIN5flash11enable_sm90INS1_16FlashAttnFwdSm90INS1_25CollectiveMainloopFwdSm90ILi2EN4cute5tupleIJNS5_1CILi1EEES8_S8_EEENS6_IJNS7_ILi128EEENS7_ILi64EEENS7_ILi256EEEEEELi256ENS_12float_e4m3_tEfNS_4arch4Sm90ELb0ELb1ELb1ELb1ELb0ELb0ELb0ELb1ELb1ELb0ELb0ELb0EEENS1_21CollectiveEpilogueFwdINS6_IJSA_SC_SB_EEES9_NS_10bfloat16_tESG_Li256ELb1ELb0ELb0ELb1EEENS1_36VarlenDynamicPersistentTileSchedulerILi128ELi64ELi256ELi128ELb0ELb0ELb1ELb1ELb0ELb1EEEEEEEEEvNT_6ParamsE)
        /*004c*/ 	.short	0x0380
        /*004e*/ 	.short	0x0a00


	//----- nvinfo : EIATTR_SW_WAR
	.align		4
.L_122:
        /*0050*/ 	.byte	0x04, 0x36
        /*0052*/ 	.short	(.L_124 - .L_123)
.L_123:
        /*0054*/ 	.word	0x00000008
.L_124:


//--------------------- .nv.info._ZN7cutlass13device_kernelIN5flash11enable_sm90INS1_16FlashAttnFwdSm90INS1_25CollectiveMainloopFwdSm90ILi2EN4cute5tupleIJNS5_1CILi1EEES8_S8_EEENS6_IJNS7_ILi128EEENS7_ILi64EEENS7_ILi256EEEEEELi256ENS_12float_e4m3_tEfNS_4arch4Sm90ELb0ELb1ELb1ELb1ELb0ELb1ELb0ELb1ELb1ELb0ELb0ELb0EEENS1_21CollectiveEpilogueFwdINS6_IJSA_SC_SB_EEES9_NS_10bfloat16_tESG_Li256ELb1ELb0ELb0ELb1EEENS1_36VarlenDynamicPersistentTileSchedulerILi128ELi64ELi256ELi128ELb0ELb0ELb1ELb1ELb0ELb1EEEEEEEEEvNT_6ParamsE --------------------------
	.section	.nv.info._ZN7cutlass13device_kernelIN5flash11enable_sm90INS1_16FlashAttnFwdSm90INS1_25CollectiveMainloopFwdSm90ILi2EN4cute5tupleIJNS5_1CILi1EEES8_S8_EEENS6_IJNS7_ILi128EEENS7_ILi64EEENS7_ILi256EEEEEELi256ENS_12float_e4m3_tEfNS_4arch4Sm90ELb0ELb1ELb1ELb1ELb0ELb1ELb0ELb1ELb1ELb0ELb0ELb0EEENS1_21CollectiveEpilogueFwdINS6_IJSA_SC_SB_EEES9_NS_10bfloat16_tESG_Li256ELb1ELb0ELb0ELb1EEENS1_36VarlenDynamicPersistentTileSchedulerILi128ELi64ELi256ELi128ELb0ELb0ELb1ELb1ELb0ELb1EEEEEEEEEvNT_6ParamsE,"",@"SHT_CUDA_INFO"
	.sectionflags	@""
	.align	4


	//----- nvinfo : EIATTR_CUDA_API_VERSION
	.align		4
        /*0000*/ 	.byte	0x04, 0x37
        /*0002*/ 	.short	(.L_126 - .L_125)
.L_125:
        /*0004*/ 	.word	0x00000082


	//----- nvinfo : EIATTR_KPARAM_INFO
	.align		4
.L_126:
        /*0008*/ 	.byte	0x04, 0x17
        /*000a*/ 	.short	(.L_128 - .L_127)
.L_127:
        /*000c*/ 	.word	0x00000000
        /*0010*/ 	.short	0x0000
        /*0012*/ 	.short	0x0000
        /*0014*/ 	.byte	0x00, 0xf0, 0x01, 0x28


	//----- nvinfo : EIATTR_SPARSE_MMA_MASK
	.align		4
.L_128:
        /*0018*/ 	.byte	0x03, 0x50
        /*001a*/ 	.short	0x0000


	//----- nvinfo : EIATTR_MAXREG_COUNT
	.align		4
        /*001c*/ 	.byte	0x03, 0x1b
        /*001e*/ 	.short	0x00a8


	//----- nvinfo : EIATTR_MERCURY_ISA_VERSION
	.align		4
        /*0020*/ 	.byte	0x03, 0x5f
        /*0022*/ 	.short	0x0101


	//----- nvinfo : EIATTR_VRC_CTA_INIT_COUNT
	.align		4
        /*0024*/ 	.byte	0x02, 0x4a
	.zero		1
	.zero		1


	//----- nvinfo : EIATTR_EXIT_INSTR_OFFSETS
	.align		4
        /*0028*/ 	.byte	0x04, 0x1c
        /*002a*/ 	.short	(.L_130 - .L_129)


	//   ....[0]....
.L_129:
        /*002c*/ 	.word	0x00000010


	//----- nvinfo : EIATTR_MAX_THREADS
	.align		4
.L_130:
        /*0030*/ 	.byte	0x04, 0x05
        /*0032*/ 	.short	(.L_132 - .L_131)
.L_131:
        /*0034*/ 	.word	0x00000180
        /*0038*/ 	.word	0x00000001
        /*003c*/ 	.word	0x00000001


	//----- nvinfo : EIATTR_CBANK_PARAM_SIZE
	.align		4
.L_132:
        /*0040*/ 	.byte	0x03, 0x19
        /*0042*/ 	.short	0x0a00


	//----- nvinfo : EIATTR_PARAM_CBANK
	.align		4
        /*0044*/ 	.byte	0x04, 0x0a
        /*0046*/ 	.short	(.L_134 - .L_133)
	.align		4
.L_133:
        /*0048*/ 	.word	index@(.nv.constant0._ZN7cutlass13device_kernelIN5flash11enable_sm90INS1_16FlashAttnFwdSm90INS1_25CollectiveMainloopFwdSm90ILi2EN4cute5tupleIJNS5_1CILi1EEES8_S8_EEENS6_IJNS7_ILi128EEENS7_ILi64EEENS7_ILi256EEEEEELi256ENS_12float_e4m3_tEfNS_4arch4Sm90ELb0ELb1ELb1ELb1ELb0ELb1ELb0ELb1ELb1ELb0ELb0ELb0EEENS1_21CollectiveEpilogueFwdINS6_IJSA_SC_SB_EEES9_NS_10bfloat16_tESG_Li256ELb1ELb0ELb0ELb1EEENS1_36VarlenDynamicPersistentTileSchedulerILi128ELi64ELi256ELi128ELb0ELb0ELb1ELb1ELb0ELb1EEEEEEEEEvNT_6ParamsE)
        /*004c*/ 	.short	0x0380
        /*004e*/ 	.short	0x0a00


	//----- nvinfo : EIATTR_SW_WAR
	.align		4
.L_134:
        /*0050*/ 	.byte	0x04, 0x36
        /*0052*/ 	.short	(.L_136 - .L_135)
.L_135:
        /*0054*/ 	.word	0x00000008
.L_136:


//--------------------- .nv.info._ZN7cutlass13device_kernelIN5flash11enable_sm90INS1_16FlashAttnFwdSm90INS1_25CollectiveMainloopFwdSm90ILi2EN4cute5tupleIJNS5_1CILi1EEES8_S8_EEENS6_IJNS7_ILi128EEESA_NS7_ILi256EEEEEELi256ENS_12float_e4m3_tEfNS_4arch4Sm90ELb1ELb0ELb1ELb0ELb0ELb0ELb0ELb1ELb1ELb0ELb0ELb0EEENS1_21CollectiveEpilogueFwdINS6_IJSA_SB_SA_EEES9_NS_10bfloat16_tESF_Li256ELb0ELb0ELb0ELb1EEENS1_30DynamicPersistentTileSchedulerILi256ELi128ELb0ELb0ELb1EEEEEEEEEvNT_6ParamsE --------------------------
	.section	.nv.info._ZN7cutlass13device_kernelIN5flash11enable_sm90INS1_16FlashAttnFwdSm90INS1_25CollectiveMainloopFwdSm90ILi2EN4cute5tupleIJNS5_1CILi1EEES8_S8_EEENS6_IJNS7_ILi128EEESA_NS7_ILi256EEEEEELi256ENS_12float_e4m3_tEfNS_4arch4Sm90ELb1ELb0ELb1ELb0ELb0ELb0ELb0ELb1ELb1ELb0ELb0ELb0EEENS1_21CollectiveEpilogueFwdINS6_IJSA_SB_SA_EEES9_NS_10bfloat16_tESF_Li256ELb0ELb0ELb0ELb1EEENS1_30DynamicPersistentTileSchedulerILi256ELi128ELb0ELb0ELb1EEEEEEEEEvNT_6ParamsE,"",@"SHT_CUDA_INFO"
	.sectionflags	@""
	.align	4


	//----- nvinfo : EIATTR_CUDA_API_VERSION
	.align		4
        /*0000*/ 	.byte	0x04, 0x37
        /*0002*/ 	.short	(.L_138 - .L_137)
.L_137:
        /*0004*/ 	.word	0x00000082


	//----- nvinfo : EIATTR_KPARAM_INFO
	.align		4
.L_138:
        /*0008*/ 	.byte	0x04, 0x17
        /*000a*/ 	.short	(.L_140 - .L_139)
.L_139:
        /*000c*/ 	.word	0x00000000
        /*0010*/ 	.short	0x0000
        /*0012*/ 	.short	0x0000
        /*0014*/ 	.byte	0x00, 0xf0, 0x01, 0x2e


	//----- nvinfo : EIATTR_SPARSE_MMA_MASK
	.align		4
.L_140:
        /*0018*/ 	.byte	0x03, 0x50
        /*001a*/ 	.short	0x0000


	//----- nvinfo : EIATTR_MAXREG_COUNT
	.align		4
        /*001c*/ 	.byte	0x03, 0x1b
        /*001e*/ 	.short	0x00a8


	//----- nvinfo : EIATTR_MERCURY_ISA_VERSION
	.align		4
        /*0020*/ 	.byte	0x03, 0x5f
        /*0022*/ 	.short	0x0101


	//----- nvinfo : EIATTR_VRC_CTA_INIT_COUNT
	.align		4
        /*0024*/ 	.byte	0x02, 0x4a
	.zero		1
	.zero		1


	//----- nvinfo : EIATTR_EXIT_INSTR_OFFSETS
	.align		4
        /*0028*/ 	.byte	0x04, 0x1c
        /*002a*/ 	.short	(.L_142 - .L_141)


	//   ....[0]....
.L_141:
        /*002c*/ 	.word	0x00000010


	//----- nvinfo : EIATTR_MAX_THREADS
	.align		4
.L_142:
        /*0030*/ 	.byte	0x04, 0x05
        /*0032*/ 	.short	(.L_144 - .L_143)
.L_143:
        /*0034*/ 	.word	0x00000180
        /*0038*/ 	.word	0x00000001
        /*003c*/ 	.word	0x00000001


	//----- nvinfo : EIATTR_CBANK_PARAM_SIZE
	.align		4
.L_144:
        /*0040*/ 	.byte	0x03, 0x19
        /*0042*/ 	.short	0x0b80


	//----- nvinfo : EIATTR_PARAM_CBANK
	.align		4
        /*0044*/ 	.byte	0x04, 0x0a
        /*0046*/ 	.short	(.L_146 - .L_145)
	.align		4
.L_145:
        /*0048*/ 	.word	index@(.nv.constant0._ZN7cutlass13device_kernelIN5flash11enable_sm90INS1_16FlashAttnFwdSm90INS1_25CollectiveMainloopFwdSm90ILi2EN4cute5tupleIJNS5_1CILi1EEES8_S8_EEENS6_IJNS7_ILi128EEESA_NS7_ILi256EEEEEELi256ENS_12float_e4m3_tEfNS_4arch4Sm90ELb1ELb0ELb1ELb0ELb0ELb0ELb0ELb1ELb1ELb0ELb0ELb0EEENS1_21CollectiveEpilogueFwdINS6_IJSA_SB_SA_EEES9_NS_10bfloat16_tESF_Li256ELb0ELb0ELb0ELb1EEENS1_30DynamicPersistentTileSchedulerILi256ELi128ELb0ELb0ELb1EEEEEEEEEvNT_6ParamsE)
        /*004c*/ 	.short	0x0380
        /*004e*/ 	.short	0x0b80


	//----- nvinfo : EIATTR_SW_WAR
	.align		4
.L_146:
        /*0050*/ 	.byte	0x04, 0x36
        /*0052*/ 	.short	(.L_148 - .L_147)
.L_147:
        /*0054*/ 	.word	0x00000008
.L_148:


//--------------------- .nv.info._ZN7cutlass13device_kernelIN5flash11enable_sm90INS1_16FlashAttnFwdSm90INS1_25CollectiveMainloopFwdSm90ILi2EN4cute5tupleIJNS5_1CILi1EEES8_S8_EEENS6_IJNS7_ILi128EEESA_NS7_ILi256EEEEEELi256ENS_12float_e4m3_tEfNS_4arch4Sm90ELb1ELb0ELb1ELb1ELb0ELb0ELb0ELb1ELb1ELb0ELb0ELb0EEENS1_21CollectiveEpilogueFwdINS6_IJSA_SB_SA_EEES9_NS_10bfloat16_tESF_Li256ELb1ELb0ELb0ELb1EEENS1_36VarlenDynamicPersistentTileSchedulerILi128ELi128ELi256ELi128ELb0ELb0ELb1ELb1ELb1ELb1EEEEEEEEEvNT_6ParamsE --------------------------
	.section	.nv.info._ZN7cutlass13device_kernelIN5flash11enable_sm90INS1_16FlashAttnFwdSm90INS1_25CollectiveMainloopFwdSm90ILi2EN4cute5tupleIJNS5_1CILi1EEES8_S8_EEENS6_IJNS7_ILi128EEESA_NS7_ILi256EEEEEELi256ENS_12float_e4m3_tEfNS_4arch4Sm90ELb1ELb0ELb1ELb1ELb0ELb0ELb0ELb1ELb1ELb0ELb0ELb0EEENS1_21CollectiveEpilogueFwdINS6_IJSA_SB_SA_EEES9_NS_10bfloat16_tESF_Li256ELb1ELb0ELb0ELb1EEENS1_36VarlenDynamicPersistentTileSchedulerILi128ELi128ELi256ELi128ELb0ELb0ELb1ELb1ELb1ELb1EEEEEEEEEvNT_6ParamsE,"",@"SHT_CUDA_INFO"
	.sectionflags	@""
	.align	4


	//----- nvinfo : EIATTR_CUDA_API_VERSION
	.align		4
        /*0000*/ 	.byte	0x04, 0x37
        /*0002*/ 	.short	(.L_150 - .L_149)
.L_149:
        /*0004*/ 	.word	0x00000082


	//----- nvinfo : EIATTR_KPARAM_INFO
	.align		4
.L_150:
        /*0008*/ 	.byte	0x04, 0x17
        /*000a*/ 	.short	(.L_152 - .L_151)
.L_151:
        /*000c*/ 	.word	0x00000000
        /*0010*/ 	.short	0x0000
        /*0012*/ 	.short	0x0000
        /*0014*/ 	.byte	0x00, 0xf0, 0x01, 0x28


	//----- nvinfo : EIATTR_SPARSE_MMA_MASK
	.align		4
.L_152:
        /*0018*/ 	.byte	0x03, 0x50
        /*001a*/ 	.short	0x0000


	//----- nvinfo : EIATTR_MAXREG_COUNT
	.align		4
        /*001c*/ 	.byte	0x03, 0x1b
        /*001e*/ 	.short	0x00a8


	//----- nvinfo : EIATTR_MERCURY_ISA_VERSION
	.align		4
        /*0020*/ 	.byte	0x03, 0x5f
        /*0022*/ 	.short	0x0101


	//----- nvinfo : EIATTR_VRC_CTA_INIT_COUNT
	.align		4
        /*0024*/ 	.byte	0x02, 0x4a
	.zero		1
	.zero		1


	//----- nvinfo : EIATTR_EXIT_INSTR_OFFSETS
	.align		4
        /*0028*/ 	.byte	0x04, 0x1c
        /*002a*/ 	.short	(.L_154 - .L_153)


	//   ....[0]....
.L_153:
        /*002c*/ 	.word	0x00000010


	//----- nvinfo : EIATTR_MAX_THREADS
	.align		4
.L_154:
        /*0030*/ 	.byte	0x04, 0x05
        /*0032*/ 	.short	(.L_156 - .L_155)
.L_155:
        /*0034*/ 	.word	0x00000180
        /*0038*/ 	.word	0x00000001
        /*003c*/ 	.word	0x00000001


	//----- nvinfo : EIATTR_CBANK_PARAM_SIZE
	.align		4
.L_156:
        /*0040*/ 	.byte	0x03, 0x19
        /*0042*/ 	.short	0x0a00


	//----- nvinfo : EIATTR_PARAM_CBANK
	.align		4
        /*0044*/ 	.byte	0x04, 0x0a
        /*0046*/ 	.short	(.L_158 - .L_157)
	.align		4
.L_157:
        /*0048*/ 	.word	index@(.nv.constant0._ZN7cutlass13device_kernelIN5flash11enable_sm90INS1_16FlashAttnFwdSm90INS1_25CollectiveMainloopFwdSm90ILi2EN4cute5tupleIJNS5_1CILi1EEES8_S8_EEENS6_IJNS7_ILi128EEESA_NS7_ILi256EEEEEELi256ENS_12float_e4m3_tEfNS_4arch4Sm90ELb1ELb0ELb1ELb1ELb0ELb0ELb0ELb1ELb1ELb0ELb0ELb0EEENS1_21CollectiveEpilogueFwdINS6_IJSA_SB_SA_EEES9_NS_10bfloat16_tESF_Li256ELb1ELb0ELb0ELb1EEENS1_36VarlenDynamicPersistentTileSchedulerILi128ELi128ELi256ELi128ELb0ELb0ELb1ELb1ELb1ELb1EEEEEEEEEvNT_6ParamsE)
        /*004c*/ 	.short	0x0380
        /*004e*/ 	.short	0x0a00


	//----- nvinfo : EIATTR_SW_WAR
	.align		4
.L_158:
        /*0050*/ 	.byte	0x04, 0x36
        /*0052*/ 	.short	(.L_160 - .L_159)
.L_159:
        /*0054*/ 	.word	0x00000008
.L_160:


//--------------------- .nv.info._ZN7cutlass13device_kernelIN5flash11enable_sm90INS1_16FlashAttnFwdSm90INS1_25CollectiveMainloopFwdSm90ILi2EN4cute5tupleIJNS5_1CILi1EEES8_S8_EEENS6_IJNS7_ILi128EEESA_NS7_ILi256EEEEEELi256ENS_12float_e4m3_tEfNS_4arch4Sm90ELb1ELb0ELb1ELb1ELb0ELb1ELb0ELb1ELb1ELb0ELb0ELb0EEENS1_21CollectiveEpilogueFwdINS6_IJSA_SB_SA_EEES9_NS_10bfloat16_tESF_Li256ELb1ELb0ELb0ELb1EEENS1_36VarlenDynamicPersistentTileSchedulerILi128ELi128ELi256ELi128ELb0ELb0ELb1ELb1ELb1ELb1EEEEEEEEEvNT_6ParamsE --------------------------
	.section	.nv.info._ZN7cutlass13device_kernelIN5flash11enable_sm90INS1_16FlashAttnFwdSm90INS1_25CollectiveMainloopFwdSm90ILi2EN4cute5tupleIJNS5_1CILi1EEES8_S8_EEENS6_IJNS7_ILi128EEESA_NS7_ILi256EEEEEELi256ENS_12float_e4m3_tEfNS_4arch4Sm90ELb1ELb0ELb1ELb1ELb0ELb1ELb0ELb1ELb1ELb0ELb0ELb0EEENS1_21CollectiveEpilogueFwdINS6_IJSA_SB_SA_EEES9_NS_10bfloat16_tESF_Li256ELb1ELb0ELb0ELb1EEENS1_36VarlenDynamicPersistentTileSchedulerILi128ELi128ELi256ELi128ELb0ELb0ELb1ELb1ELb1ELb1EEEEEEEEEvNT_6ParamsE,"",@"SHT_CUDA_INFO"
	.sectionflags	@""
	.align	4


	//----- nvinfo : EIATTR_CUDA_API_VERSION
	.align		4
        /*0000*/ 	.byte	0x04, 0x37
        /*0002*/ 	.short	(.L_162 - .L_161)
.L_161:
        /*0004*/ 	.word	0x00000082


	//----- nvinfo : EIATTR_KPARAM_INFO
	.align		4
.L_162:
        /*0008*/ 	.byte	0x04, 0x17
        /*000a*/ 	.short	(.L_164 - .L_163)
.L_163:
        /*000c*/ 	.word	0x00000000
        /*0010*/ 	.short	0x0000
        /*0012*/ 	.short	0x0000
        /*0014*/ 	.byte	0x00, 0xf0, 0x01, 0x28


	//----- nvinfo : EIATTR_SPARSE_MMA_MASK
	.align		4
.L_164:
        /*0018*/ 	.byte	0x03, 0x50
        /*001a*/ 	.short	0x0000


	//----- nvinfo : EIATTR_MAXREG_COUNT
	.align		4
        /*001c*/ 	.byte	0x03, 0x1b
        /*001e*/ 	.short	0x00a8


	//----- nvinfo : EIATTR_MERCURY_ISA_VERSION
	.align		4
        /*0020*/ 	.byte	0x03, 0x5f
        /*0022*/ 	.short	0x0101


	//----- nvinfo : EIATTR_VRC_CTA_INIT_COUNT
	.align		4
        /*0024*/ 	.byte	0x02, 0x4a
	.zero		1
	.zero		1


	//----- nvinfo : EIATTR_EXIT_INSTR_OFFSETS
	.align		4
        /*0028*/ 	.byte	0x04, 0x1c
        /*002a*/ 	.short	(.L_166 - .L_165)


	//   ....[0]....
.L_165:
        /*002c*/ 	.word	0x00000010


	//----- nvinfo : EIATTR_MAX_THREADS
	.align		4
.L_166:
        /*0030*/ 	.byte	0x04, 0x05
        /*0032*/ 	.short	(.L_168 - .L_167)
.L_167:
        /*0034*/ 	.word	0x00000180
        /*0038*/ 	.word	0x00000001
        /*003c*/ 	.word	0x00000001


	//----- nvinfo : EIATTR_CBANK_PARAM_SIZE
	.align		4
.L_168:
        /*0040*/ 	.byte	0x03, 0x19
        /*0042*/ 	.short	0x0a00


	//----- nvinfo : EIATTR_PARAM_CBANK
	.align		4
        /*0044*/ 	.byte	0x04, 0x0a
        /*0046*/ 	.short	(.L_170 - .L_169)
	.align		4
.L_169:
        /*0048*/ 	.word	index@(.nv.constant0._ZN7cutlass13device_kernelIN5flash11enable_sm90INS1_16FlashAttnFwdSm90INS1_25CollectiveMainloopFwdSm90ILi2EN4cute5tupleIJNS5_1CILi1EEES8_S8_EEENS6_IJNS7_ILi128EEESA_NS7_ILi256EEEEEELi256ENS_12float_e4m3_tEfNS_4arch4Sm90ELb1ELb0ELb1ELb1ELb0ELb1ELb0ELb1ELb1ELb0ELb0ELb0EEENS1_21CollectiveEpilogueFwdINS6_IJSA_SB_SA_EEES9_NS_10bfloat16_tESF_Li256ELb1ELb0ELb0ELb1EEENS1_36VarlenDynamicPersistentTileSchedulerILi128ELi128ELi256ELi128ELb0ELb0ELb1ELb1ELb1ELb1EEEEEEEEEvNT_6ParamsE)
        /*004c*/ 	.short	0x0380
        /*004e*/ 	.short	0x0a00


	//----- nvinfo : EIATTR_SW_WAR
	.align		4
.L_170:
        /*0050*/ 	.byte	0x04, 0x36
        /*0052*/ 	.short	(.L_172 - .L_171)
.L_171:
        /*0054*/ 	.word	0x00000008
.L_172:


//--------------------- .nv.callgraph             --------------------------
	.section	.nv.callgraph,"",@"SHT_CUDA_CALLGRAPH"
	.align	4
	.sectionentsize	8
	.align		4
        /*0000*/ 	.word	0x00000000
	.align		4
        /*0004*/ 	.word	0xffffffff
	.align		4
        /*0008*/ 	.word	0x00000000
	.align		4
        /*000c*/ 	.word	0xfffffffe
	.align		4
        /*0010*/ 	.word	0x00000000
	.align		4
        /*0014*/ 	.word	0xfffffffd
	.align		4
        /*0018*/ 	.word	0x00000000
	.align		4
        /*001c*/ 	.word	0xfffffffc


//--------------------- .nv.constant4             --------------------------
	.section	.nv.constant4,"a",@progbits
	.align	8
	.align		8
.nv.constant4:
        /*0000*/ 	.dword	_ZN74_INTERNAL_7c8d3e2a_38_flash_fwd_hdim256_e4m3_softcap_sm90_cu_e763cb1e_32294cuda3std3__45__cpo5beginE
	.align		8
        /*0008*/ 	.dword	_ZN74_INTERNAL_7c8d3e2a_38_flash_fwd_hdim256_e4m3_softcap_sm90_cu_e763cb1e_32294cuda3std3__45__cpo3endE
	.align		8
        /*0010*/ 	.dword	_ZN74_INTERNAL_7c8d3e2a_38_flash_fwd_hdim256_e4m3_softcap_sm90_cu_e763cb1e_32294cuda3std3__45__cpo6cbeginE
	.align		8
        /*0018*/ 	.dword	_ZN74_INTERNAL_7c8d3e2a_38_flash_fwd_hdim256_e4m3_softcap_sm90_cu_e763cb1e_32294cuda3std3__45__cpo4cendE
	.align		8
        /*0020*/ 	.dword	_ZN74_INTERNAL_7c8d3e2a_38_flash_fwd_hdim256_e4m3_softcap_sm90_cu_e763cb1e_32294cuda3std3__476_GLOBAL__N__7c8d3e2a_38_flash_fwd_hdim256_e4m3_softcap_sm90_cu_e763cb1e_32296ignoreE
	.align		8
        /*0028*/ 	.dword	_ZN74_INTERNAL_7c8d3e2a_38_flash_fwd_hdim256_e4m3_softcap_sm90_cu_e763cb1e_32294cuda3std3__419piecewise_constructE
	.align		8
        /*0030*/ 	.dword	_ZN74_INTERNAL_7c8d3e2a_38_flash_fwd_hdim256_e4m3_softcap_sm90_cu_e763cb1e_32294cuda3std3__48in_placeE
	.align		8
        /*0038*/ 	.dword	_ZN74_INTERNAL_7c8d3e2a_38_flash_fwd_hdim256_e4m3_softcap_sm90_cu_e763cb1e_32294cuda3std6ranges3__45__cpo4swapE
	.align		8
        /*0040*/ 	.dword	_ZN74_INTERNAL_7c8d3e2a_38_flash_fwd_hdim256_e4m3_softcap_sm90_cu_e763cb1e_32294cuda3std6ranges3__45__cpo9iter_moveE
	.align		8
        /*0048*/ 	.dword	_ZN74_INTERNAL_7c8d3e2a_38_flash_fwd_hdim256_e4m3_softcap_sm90_cu_e763cb1e_32294cute7productE
	.align		8
        /*0050*/ 	.dword	_ZN74_INTERNAL_7c8d3e2a_38_flash_fwd_hdim256_e4m3_softcap_sm90_cu_e763cb1e_32294cute1_E


//--------------------- .text._ZN7cutlass13device_kernelIN5flash11enable_sm90INS1_16FlashAttnFwdSm90INS1_25CollectiveMainloopFwdSm90ILi2EN4cute5tupleIJNS5_1CILi1EEES8_S8_EEENS6_IJNS7_ILi128EEESA_NS7_ILi256EEEEEELi256ENS_12float_e4m3_tEfNS_4arch4Sm90ELb0ELb0ELb1ELb0ELb0ELb0ELb0ELb1ELb1ELb0ELb0ELb0EEENS1_21CollectiveEpilogueFwdINS6_IJSA_SB_SA_EEES9_NS_10bfloat16_tESF_Li256ELb0ELb0ELb0ELb1EEENS1_29StaticPersistentTileSchedulerILb0EEEEEEEEEvNT_6ParamsE --------------------------
	.section	.text._ZN7cutlass13device_kernelIN5flash11enable_sm90INS1_16FlashAttnFwdSm90INS1_25CollectiveMainloopFwdSm90ILi2EN4cute5tupleIJNS5_1CILi1EEES8_S8_EEENS6_IJNS7_ILi128EEESA_NS7_ILi256EEEEEELi256ENS_12float_e4m3_tEfNS_4arch4Sm90ELb0ELb0ELb1ELb0ELb0ELb0ELb0ELb1ELb1ELb0ELb0ELb0EEENS1_21CollectiveEpilogueFwdINS6_IJSA_SB_SA_EEES9_NS_10bfloat16_tESF_Li256ELb0ELb0ELb0ELb1EEENS1_29StaticPersistentTileSchedulerILb0EEEEEEEEEvNT_6ParamsE,"ax",@progbits
	.align	128
.text._ZN7cutlass13device_kernelIN5flash11enable_sm90INS1_16FlashAttnFwdSm90INS1_25CollectiveMainloopFwdSm90ILi2EN4cute5tupleIJNS5_1CILi1EEES8_S8_EEENS6_IJNS7_ILi128EEESA_NS7_ILi256EEEEEELi256ENS_12float_e4m3_tEfNS_4arch4Sm90ELb0ELb0ELb1ELb0ELb0ELb0ELb0ELb1ELb1ELb0ELb0ELb0EEENS1_21CollectiveEpilogueFwdINS6_IJSA_SB_SA_EEES9_NS_10bfloat16_tESF_Li256ELb0ELb0ELb0ELb1EEENS1_29StaticPersistentTileSchedulerILb0EEEEEEEEEvNT_6ParamsE:
        .type           _ZN7cutlass13device_kernelIN5flash11enable_sm90INS1_16FlashAttnFwdSm90INS1_25CollectiveMainloopFwdSm90ILi2EN4cute5tupleIJNS5_1CILi1EEES8_S8_EEENS6_IJNS7_ILi128EEESA_NS7_ILi256EEEEEELi256ENS_12float_e4m3_tEfNS_4arch4Sm90ELb0ELb0ELb1ELb0ELb0ELb0ELb0ELb1ELb1ELb0ELb0ELb0EEENS1_21CollectiveEpilogueFwdINS6_IJSA_SB_SA_EEES9_NS_10bfloat16_tESF_Li256ELb0ELb0ELb0ELb1EEENS1_29StaticPersistentTileSchedulerILb0EEEEEEEEEvNT_6ParamsE,@function
        .size           _ZN7cutlass13device_kernelIN5flash11enable_sm90INS1_16FlashAttnFwdSm90INS1_25CollectiveMainloopFwdSm90ILi2EN4cute5tupleIJNS5_1CILi1EEES8_S8_EEENS6_IJNS7_ILi128EEESA_NS7_ILi256EEEEEELi256ENS_12float_e4m3_tEfNS_4arch4Sm90ELb0ELb0ELb1ELb0ELb0ELb0ELb0ELb1ELb1ELb0ELb0ELb0EEENS1_21CollectiveEpilogueFwdINS6_IJSA_SB_SA_EEES9_NS_10bfloat16_tESF_Li256ELb0ELb0ELb0ELb1EEENS1_29StaticPersistentTileSchedulerILb0EEEEEEEEEvNT_6ParamsE,(.L_x_9 - _ZN7cutlass13device_kernelIN5flash11enable_sm90INS1_16FlashAttnFwdSm90INS1_25CollectiveMainloopFwdSm90ILi2EN4cute5tupleIJNS5_1CILi1EEES8_S8_EEENS6_IJNS7_ILi128EEESA_NS7_ILi256EEEEEELi256ENS_12float_e4m3_tEfNS_4arch4Sm90ELb0ELb0ELb1ELb0ELb0ELb0ELb0ELb1ELb1ELb0ELb0ELb0EEENS1_21CollectiveEpilogueFwdINS6_IJSA_SB_SA_EEES9_NS_10bfloat16_tESF_Li256ELb0ELb0ELb0ELb1EEENS1_29StaticPersistentTileSchedulerILb0EEEEEEEEEvNT_6ParamsE)
        .other          _ZN7cutlass13device_kernelIN5flash11enable_sm90INS1_16FlashAttnFwdSm90INS1_25CollectiveMainloopFwdSm90ILi2EN4cute5tupleIJNS5_1CILi1EEES8_S8_EEENS6_IJNS7_ILi128EEESA_NS7_ILi256EEEEEELi256ENS_12float_e4m3_tEfNS_4arch4Sm90ELb0ELb0ELb1ELb0ELb0ELb0ELb0ELb1ELb1ELb0ELb0ELb0EEENS1_21CollectiveEpilogueFwdINS6_IJSA_SB_SA_EEES9_NS_10bfloat16_tESF_Li256ELb0ELb0ELb0ELb1EEENS1_29StaticPersistentTileSchedulerILb0EEEEEEEEEvNT_6ParamsE,@"STO_CUDA_ENTRY STV_DEFAULT"
_ZN7cutlass13device_kernelIN5flash11enable_sm90INS1_16FlashAttnFwdSm90INS1_25CollectiveMainloopFwdSm90ILi2EN4cute5tupleIJNS5_1CILi1EEES8_S8_EEENS6_IJNS7_ILi128EEESA_NS7_ILi256EEEEEELi256ENS_12float_e4m3_tEfNS_4arch4Sm90ELb0ELb0ELb1ELb0ELb0ELb0ELb0ELb1ELb1ELb0ELb0ELb0EEENS1_21CollectiveEpilogueFwdINS6_IJSA_SB_SA_EEES9_NS_10bfloat16_tESF_Li256ELb0ELb0ELb0ELb1EEENS1_29StaticPersistentTileSchedulerILb0EEEEEEEEEvNT_6ParamsE:
[----:B------:R-:W-:Y:S01]  /*0000*/  LDC R1, c[0x0][0x37c] ;  /* 0x0000df00ff017b82 */ /* 0x000fe20000000800 */
[----:B------:R-:W-:Y:S05]  /*0010*/  EXIT ;  /* 0x000000000000794d */ /* 0x000fea0003800000 */
.L_x_0:
[----:B------:R-:W-:-:S00]  /*0020*/  BRA `(.L_x_0) ;  /* 0xfffffffc00fc7947 */ /* 0x000fc0000383ffff */
[----:B------:R-:W-:-:S00]  /*0030*/  NOP ;  /* 0x0000000000007918 */ /* 0x000fc00000000000 */
        /* <DEDUP_REMOVED lines=12> */
.L_x_9:


//--------------------- .text._ZN7cutlass13device_kernelIN5flash11enable_sm90INS1_16FlashAttnFwdSm90INS1_25CollectiveMainloopFwdSm90ILi2EN4cute5tupleIJNS5_1CILi1EEES8_S8_EEENS6_IJNS7_ILi128EEESA_NS7_ILi256EEEEEELi256ENS_12float_e4m3_tEfNS_4arch4Sm90ELb0ELb0ELb1ELb1ELb0ELb0ELb0ELb1ELb1ELb0ELb0ELb0EEENS1_21CollectiveEpilogueFwdINS6_IJSA_SB_SA_EEES9_NS_10bfloat16_tESF_Li256ELb1ELb0ELb0ELb1EEENS1_36VarlenDynamicPersistentTileSchedulerILi128ELi128ELi256ELi128ELb0ELb0ELb1ELb0ELb1ELb1EEEEEEEEEvNT_6ParamsE --------------------------
	.section	.text._ZN7cutlass13device_kernelIN5flash11enable_sm90INS1_16FlashAttnFwdSm90INS1_25CollectiveMainloopFwdSm90ILi2EN4cute5tupleIJNS5_1CILi1EEES8_S8_EEENS6_IJNS7_ILi128EEESA_NS7_ILi256EEEEEELi256ENS_12float_e4m3_tEfNS_4arch4Sm90ELb0ELb0ELb1ELb1ELb0ELb0ELb0ELb1ELb1ELb0ELb0ELb0EEENS1_21CollectiveEpilogueFwdINS6_IJSA_SB_SA_EEES9_NS_10bfloat16_tESF_Li256ELb1ELb0ELb0ELb1EEENS1_36VarlenDynamicPersistentTileSchedulerILi128ELi128ELi256ELi128ELb0ELb0ELb1ELb0ELb1ELb1EEEEEEEEEvNT_6ParamsE,"ax",@progbits
	.align	128
.text._ZN7cutlass13device_kernelIN5flash11enable_sm90INS1_16FlashAttnFwdSm90INS1_25CollectiveMainloopFwdSm90ILi2EN4cute5tupleIJNS5_1CILi1EEES8_S8_EEENS6_IJNS7_ILi128EEESA_NS7_ILi256EEEEEELi256ENS_12float_e4m3_tEfNS_4arch4Sm90ELb0ELb0ELb1ELb1ELb0ELb0ELb0ELb1ELb1ELb0ELb0ELb0EEENS1_21CollectiveEpilogueFwdINS6_IJSA_SB_SA_EEES9_NS_10bfloat16_tESF_Li256ELb1ELb0ELb0ELb1EEENS1_36VarlenDynamicPersistentTileSchedulerILi128ELi128ELi256ELi128ELb0ELb0ELb1ELb0ELb1ELb1EEEEEEEEEvNT_6ParamsE:
        .type           _ZN7cutlass13device_kernelIN5flash11enable_sm90INS1_16FlashAttnFwdSm90INS1_25CollectiveMainloopFwdSm90ILi2EN4cute5tupleIJNS5_1CILi1EEES8_S8_EEENS6_IJNS7_ILi128EEESA_NS7_ILi256EEEEEELi256ENS_12float_e4m3_tEfNS_4arch4Sm90ELb0ELb0ELb1ELb1ELb0ELb0ELb0ELb1ELb1ELb0ELb0ELb0EEENS1_21CollectiveEpilogueFwdINS6_IJSA_SB_SA_EEES9_NS_10bfloat16_tESF_Li256ELb1ELb0ELb0ELb1EEENS1_36VarlenDynamicPersistentTileSchedulerILi128ELi128ELi256ELi128ELb0ELb0ELb1ELb0ELb1ELb1EEEEEEEEEvNT_6ParamsE,@function
        .size           _ZN7cutlass13device_kernelIN5flash11enable_sm90INS1_16FlashAttnFwdSm90INS1_25CollectiveMainloopFwdSm90ILi2EN4cute5tupleIJNS5_1CILi1EEES8_S8_EEENS6_IJNS7_ILi128EEESA_NS7_ILi256EEEEEELi256ENS_12float_e4m3_tEfNS_4arch4Sm90ELb0ELb0ELb1ELb1ELb0ELb0ELb0ELb1ELb1ELb0ELb0ELb0EEENS1_21CollectiveEpilogueFwdINS6_IJSA_SB_SA_EEES9_NS_10bfloat16_tESF_Li256ELb1ELb0ELb0ELb1EEENS1_36VarlenDynamicPersistentTileSchedulerILi128ELi128ELi256ELi128ELb0ELb0ELb1ELb0ELb1ELb1EEEEEEEEEvNT_6ParamsE,(.L_x_10 - _ZN7cutlass13device_kernelIN5flash11enable_sm90INS1_16FlashAttnFwdSm90INS1_25CollectiveMainloopFwdSm90ILi2EN4cute5tupleIJNS5_1CILi1EEES8_S8_EEENS6_IJNS7_ILi128EEESA_NS7_ILi256EEEEEELi256ENS_12float_e4m3_tEfNS_4arch4Sm90ELb0ELb0ELb1ELb1ELb0ELb0ELb0ELb1ELb1ELb0ELb0ELb0EEENS1_21CollectiveEpilogueFwdINS6_IJSA_SB_SA_EEES9_NS_10bfloat16_tESF_Li256ELb1ELb0ELb0ELb1EEENS1_36VarlenDynamicPersistentTileSchedulerILi128ELi128ELi256ELi128ELb0ELb0ELb1ELb0ELb1ELb1EEEEEEEEEvNT_6ParamsE)
        .other          _ZN7cutlass13device_kernelIN5flash11enable_sm90INS1_16FlashAttnFwdSm90INS1_25CollectiveMainloopFwdSm90ILi2EN4cute5tupleIJNS5_1CILi1EEES8_S8_EEENS6_IJNS7_ILi128EEESA_NS7_ILi256EEEEEELi256ENS_12float_e4m3_tEfNS_4arch4Sm90ELb0ELb0ELb1ELb1ELb0ELb0ELb0ELb1ELb1ELb0ELb0ELb0EEENS1_21CollectiveEpilogueFwdINS6_IJSA_SB_SA_EEES9_NS_10bfloat16_tESF_Li256ELb1ELb0ELb0ELb1EEENS1_36VarlenDynamicPersistentTileSchedulerILi128ELi128ELi256ELi128ELb0ELb0ELb1ELb0ELb1ELb1EEEEEEEEEvNT_6ParamsE,@"STO_CUDA_ENTRY STV_DEFAULT"
_ZN7cutlass13device_kernelIN5flash11enable_sm90INS1_16FlashAttnFwdSm90INS1_25CollectiveMainloopFwdSm90ILi2EN4cute5tupleIJNS5_1CILi1EEES8_S8_EEENS6_IJNS7_ILi128EEESA_NS7_ILi256EEEEEELi256ENS_12float_e4m3_tEfNS_4arch4Sm90ELb0ELb0ELb1ELb1ELb0ELb0ELb0ELb1ELb1ELb0ELb0ELb0EEENS1_21CollectiveEpilogueFwdINS6_IJSA_SB_SA_EEES9_NS_10bfloat16_tESF_Li256ELb1ELb0ELb0ELb1EEENS1_36VarlenDynamicPersistentTileSchedulerILi128ELi128ELi256ELi128ELb0ELb0ELb1ELb0ELb1ELb1EEEEEEEEEvNT_6ParamsE:
[----:B------:R-:W-:Y:S01]  /*0000*/  LDC R1, c[0x0][0x37c] ;  /* 0x0000df00ff017b82 */ /* 0x000fe20000000800 */
[----:B------:R-:W-:Y:S05]  /*0010*/  EXIT ;  /* 0x000000000000794d */ /* 0x000fea0003800000 */
.L_x_1:
        /* <DEDUP_REMOVED lines=14> */
.L_x_10:


//--------------------- .text._ZN7cutlass13device_kernelIN5flash11enable_sm90INS1_16FlashAttnFwdSm90INS1_25CollectiveMainloopFwdSm90ILi2EN4cute5tupleIJNS5_1CILi1EEES8_S8_EEENS6_IJNS7_ILi128EEESA_NS7_ILi256EEEEEELi256ENS_12float_e4m3_tEfNS_4arch4Sm90ELb0ELb0ELb1ELb1ELb0ELb1ELb0ELb1ELb1ELb0ELb0ELb0EEENS1_21CollectiveEpilogueFwdINS6_IJSA_SB_SA_EEES9_NS_10bfloat16_tESF_Li256ELb1ELb0ELb0ELb1EEENS1_36VarlenDynamicPersistentTileSchedulerILi128ELi128ELi256ELi128ELb0ELb0ELb1ELb0ELb1ELb1EEEEEEEEEvNT_6ParamsE --------------------------
	.section	.text._ZN7cutlass13device_kernelIN5flash11enable_sm90INS1_16FlashAttnFwdSm90INS1_25CollectiveMainloopFwdSm90ILi2EN4cute5tupleIJNS5_1CILi1EEES8_S8_EEENS6_IJNS7_ILi128EEESA_NS7_ILi256EEEEEELi256ENS_12float_e4m3_tEfNS_4arch4Sm90ELb0ELb0ELb1ELb1ELb0ELb1ELb0ELb1ELb1ELb0ELb0ELb0EEENS1_21CollectiveEpilogueFwdINS6_IJSA_SB_SA_EEES9_NS_10bfloat16_tESF_Li256ELb1ELb0ELb0ELb1EEENS1_36VarlenDynamicPersistentTileSchedulerILi128ELi128ELi256ELi128ELb0ELb0ELb1ELb0ELb1ELb1EEEEEEEEEvNT_6ParamsE,"ax",@progbits
	.align	128
.text._ZN7cutlass13device_kernelIN5flash11enable_sm90INS1_16FlashAttnFwdSm90INS1_25CollectiveMainloopFwdSm90ILi2EN4cute5tupleIJNS5_1CILi1EEES8_S8_EEENS6_IJNS7_ILi128EEESA_NS7_ILi256EEEEEELi256ENS_12float_e4m3_tEfNS_4arch4Sm90ELb0ELb0ELb1ELb1ELb0ELb1ELb0ELb1ELb1ELb0ELb0ELb0EEENS1_21CollectiveEpilogueFwdINS6_IJSA_SB_SA_EEES9_NS_10bfloat16_tESF_Li256ELb1ELb0ELb0ELb1EEENS1_36VarlenDynamicPersistentTileSchedulerILi128ELi128ELi256ELi128ELb0ELb0ELb1ELb0ELb1ELb1EEEEEEEEEvNT_6ParamsE:
        .type           _ZN7cutlass13device_kernelIN5flash11enable_sm90INS1_16FlashAttnFwdSm90INS1_25CollectiveMainloopFwdSm90ILi2EN4cute5tupleIJNS5_1CILi1EEES8_S8_EEENS6_IJNS7_ILi128EEESA_NS7_ILi256EEEEEELi256ENS_12float_e4m3_tEfNS_4arch4Sm90ELb0ELb0ELb1ELb1ELb0ELb1ELb0ELb1ELb1ELb0ELb0ELb0EEENS1_21CollectiveEpilogueFwdINS6_IJSA_SB_SA_EEES9_NS_10bfloat16_tESF_Li256ELb1ELb0ELb0ELb1EEENS1_36VarlenDynamicPersistentTileSchedulerILi128ELi128ELi256ELi128ELb0ELb0ELb1ELb0ELb1ELb1EEEEEEEEEvNT_6ParamsE,@function
        .size           _ZN7cutlass13device_kernelIN5flash11enable_sm90INS1_16FlashAttnFwdSm90INS1_25CollectiveMainloopFwdSm90ILi2EN4cute5tupleIJNS5_1CILi1EEES8_S8_EEENS6_IJNS7_ILi128EEESA_NS7_ILi256EEEEEELi256ENS_12float_e4m3_tEfNS_4arch4Sm90ELb0ELb0ELb1ELb1ELb0ELb1ELb0ELb1ELb1ELb0ELb0ELb0EEENS1_21CollectiveEpilogueFwdINS6_IJSA_SB_SA_EEES9_NS_10bfloat16_tESF_Li256ELb1ELb0ELb0ELb1EEENS1_36VarlenDynamicPersistentTileSchedulerILi128ELi128ELi256ELi128ELb0ELb0ELb1ELb0ELb1ELb1EEEEEEEEEvNT_6ParamsE,(.L_x_11 - _ZN7cutlass13device_kernelIN5flash11enable_sm90INS1_16FlashAttnFwdSm90INS1_25CollectiveMainloopFwdSm90ILi2EN4cute5tupleIJNS5_1CILi1EEES8_S8_EEENS6_IJNS7_ILi128EEESA_NS7_ILi256EEEEEELi256ENS_12float_e4m3_tEfNS_4arch4Sm90ELb0ELb0ELb1ELb1ELb0ELb1ELb0ELb1ELb1ELb0ELb0ELb0EEENS1_21CollectiveEpilogueFwdINS6_IJSA_SB_SA_EEES9_NS_10bfloat16_tESF_Li256ELb1ELb0ELb0ELb1EEENS1_36VarlenDynamicPersistentTileSchedulerILi128ELi128ELi256ELi128ELb0ELb0ELb1ELb0ELb1ELb1EEEEEEEEEvNT_6ParamsE)
        .other          _ZN7cutlass13device_kernelIN5flash11enable_sm90INS1_16FlashAttnFwdSm90INS1_25CollectiveMainloopFwdSm90ILi2EN4cute5tupleIJNS5_1CILi1EEES8_S8_EEENS6_IJNS7_ILi128EEESA_NS7_ILi256EEEEEELi256ENS_12float_e4m3_tEfNS_4arch4Sm90ELb0ELb0ELb1ELb1ELb0ELb1ELb0ELb1ELb1ELb0ELb0ELb0EEENS1_21CollectiveEpilogueFwdINS6_IJSA_SB_SA_EEES9_NS_10bfloat16_tESF_Li256ELb1ELb0ELb0ELb1EEENS1_36VarlenDynamicPersistentTileSchedulerILi128ELi128ELi256ELi128ELb0ELb0ELb1ELb0ELb1ELb1EEEEEEEEEvNT_6ParamsE,@"STO_CUDA_ENTRY STV_DEFAULT"
_ZN7cutlass13device_kernelIN5flash11enable_sm90INS1_16FlashAttnFwdSm90INS1_25CollectiveMainloopFwdSm90ILi2EN4cute5tupleIJNS5_1CILi1EEES8_S8_EEENS6_IJNS7_ILi128EEESA_NS7_ILi256EEEEEELi256ENS_12float_e4m3_tEfNS_4arch4Sm90ELb0ELb0ELb1ELb1ELb0ELb1ELb0ELb1ELb1ELb0ELb0ELb0EEENS1_21CollectiveEpilogueFwdINS6_IJSA_SB_SA_EEES9_NS_10bfloat16_tESF_Li256ELb1ELb0ELb0ELb1EEENS1_36VarlenDynamicPersistentTileSchedulerILi128ELi128ELi256ELi128ELb0ELb0ELb1ELb0ELb1ELb1EEEEEEEEEvNT_6ParamsE:
[----:B------:R-:W-:Y:S01]  /*0000*/  LDC R1, c[0x0][0x37c] ;  /* 0x0000df00ff017b82 */ /* 0x000fe20000000800 */
[----:B------:R-:W-:Y:S05]  /*0010*/  EXIT ;  /* 0x000000000000794d */ /* 0x000fea0003800000 */
.L_x_2:
        /* <DEDUP_REMOVED lines=14> */
.L_x_11:


//--------------------- .text._ZN7cutlass13device_kernelIN5flash11enable_sm90INS1_16FlashAttnFwdSm90INS1_25CollectiveMainloopFwdSm90ILi2EN4cute5tupleIJNS5_1CILi1EEES8_S8_EEENS6_IJNS7_ILi128EEENS7_ILi64EEENS7_ILi256EEEEEELi256ENS_12float_e4m3_tEfNS_4arch4Sm90ELb0ELb1ELb1ELb0ELb0ELb0ELb0ELb1ELb1ELb0ELb0ELb0EEENS1_21CollectiveEpilogueFwdINS6_IJSA_SC_SB_EEES9_NS_10bfloat16_tESG_Li256ELb0ELb0ELb0ELb1EEENS1_30DynamicPersistentTileSchedulerILi256ELi128ELb0ELb0ELb1EEEEEEEEEvNT_6ParamsE --------------------------
	.section	.text._ZN7cutlass13device_kernelIN5flash11enable_sm90INS1_16FlashAttnFwdSm90INS1_25CollectiveMainloopFwdSm90ILi2EN4cute5tupleIJNS5_1CILi1EEES8_S8_EEENS6_IJNS7_ILi128EEENS7_ILi64EEENS7_ILi256EEEEEELi256ENS_12float_e4m3_tEfNS_4arch4Sm90ELb0ELb1ELb1ELb0ELb0ELb0ELb0ELb1ELb1ELb0ELb0ELb0EEENS1_21CollectiveEpilogueFwdINS6_IJSA_SC_SB_EEES9_NS_10bfloat16_tESG_Li256ELb0ELb0ELb0ELb1EEENS1_30DynamicPersistentTileSchedulerILi256ELi128ELb0ELb0ELb1EEEEEEEEEvNT_6ParamsE,"ax",@progbits
	.align	128
.text._ZN7cutlass13device_kernelIN5flash11enable_sm90INS1_16FlashAttnFwdSm90INS1_25CollectiveMainloopFwdSm90ILi2EN4cute5tupleIJNS5_1CILi1EEES8_S8_EEENS6_IJNS7_ILi128EEENS7_ILi64EEENS7_ILi256EEEEEELi256ENS_12float_e4m3_tEfNS_4arch4Sm90ELb0ELb1ELb1ELb0ELb0ELb0ELb0ELb1ELb1ELb0ELb0ELb0EEENS1_21CollectiveEpilogueFwdINS6_IJSA_SC_SB_EEES9_NS_10bfloat16_tESG_Li256ELb0ELb0ELb0ELb1EEENS1_30DynamicPersistentTileSchedulerILi256ELi128ELb0ELb0ELb1EEEEEEEEEvNT_6ParamsE:
        .type           _ZN7cutlass13device_kernelIN5flash11enable_sm90INS1_16FlashAttnFwdSm90INS1_25CollectiveMainloopFwdSm90ILi2EN4cute5tupleIJNS5_1CILi1EEES8_S8_EEENS6_IJNS7_ILi128EEENS7_ILi64EEENS7_ILi256EEEEEELi256ENS_12float_e4m3_tEfNS_4arch4Sm90ELb0ELb1ELb1ELb0ELb0ELb0ELb0ELb1ELb1ELb0ELb0ELb0EEENS1_21CollectiveEpilogueFwdINS6_IJSA_SC_SB_EEES9_NS_10bfloat16_tESG_Li256ELb0ELb0ELb0ELb1EEENS1_30DynamicPersistentTileSchedulerILi256ELi128ELb0ELb0ELb1EEEEEEEEEvNT_6ParamsE,@function
        .size           _ZN7cutlass13device_kernelIN5flash11enable_sm90INS1_16FlashAttnFwdSm90INS1_25CollectiveMainloopFwdSm90ILi2EN4cute5tupleIJNS5_1CILi1EEES8_S8_EEENS6_IJNS7_ILi128EEENS7_ILi64EEENS7_ILi256EEEEEELi256ENS_12float_e4m3_tEfNS_4arch4Sm90ELb0ELb1ELb1ELb0ELb0ELb0ELb0ELb1ELb1ELb0ELb0ELb0EEENS1_21CollectiveEpilogueFwdINS6_IJSA_SC_SB_EEES9_NS_10bfloat16_tESG_Li256ELb0ELb0ELb0ELb1EEENS1_30DynamicPersistentTileSchedulerILi256ELi128ELb0ELb0ELb1EEEEEEEEEvNT_6ParamsE,(.L_x_12 - _ZN7cutlass13device_kernelIN5flash11enable_sm90INS1_16FlashAttnFwdSm90INS1_25CollectiveMainloopFwdSm90ILi2EN4cute5tupleIJNS5_1CILi1EEES8_S8_EEENS6_IJNS7_ILi128EEENS7_ILi64EEENS7_ILi256EEEEEELi256ENS_12float_e4m3_tEfNS_4arch4Sm90ELb0ELb1ELb1ELb0ELb0ELb0ELb0ELb1ELb1ELb0ELb0ELb0EEENS1_21CollectiveEpilogueFwdINS6_IJSA_SC_SB_EEES9_NS_10bfloat16_tESG_Li256ELb0ELb0ELb0ELb1EEENS1_30DynamicPersistentTileSchedulerILi256ELi128ELb0ELb0ELb1EEEEEEEEEvNT_6ParamsE)
        .other          _ZN7cutlass13device_kernelIN5flash11enable_sm90INS1_16FlashAttnFwdSm90INS1_25CollectiveMainloopFwdSm90ILi2EN4cute5tupleIJNS5_1CILi1EEES8_S8_EEENS6_IJNS7_ILi128EEENS7_ILi64EEENS7_ILi256EEEEEELi256ENS_12float_e4m3_tEfNS_4arch4Sm90ELb0ELb1ELb1ELb0ELb0ELb0ELb0ELb1ELb1ELb0ELb0ELb0EEENS1_21CollectiveEpilogueFwdINS6_IJSA_SC_SB_EEES9_NS_10bfloat16_tESG_Li256ELb0ELb0ELb0ELb1EEENS1_30DynamicPersistentTileSchedulerILi256ELi128ELb0ELb0ELb1EEEEEEEEEvNT_6ParamsE,@"STO_CUDA_ENTRY STV_DEFAULT"
_ZN7cutlass13device_kernelIN5flash11enable_sm90INS1_16FlashAttnFwdSm90INS1_25CollectiveMainloopFwdSm90ILi2EN4cute5tupleIJNS5_1CILi1EEES8_S8_EEENS6_IJNS7_ILi128EEENS7_ILi64EEENS7_ILi256EEEEEELi256ENS_12float_e4m3_tEfNS_4arch4Sm90ELb0ELb1ELb1ELb0ELb0ELb0ELb0ELb1ELb1ELb0ELb0ELb0EEENS1_21CollectiveEpilogueFwdINS6_IJSA_SC_SB_EEES9_NS_10bfloat16_tESG_Li256ELb0ELb0ELb0ELb1EEENS1_30DynamicPersistentTileSchedulerILi256ELi128ELb0ELb0ELb1EEEEEEEEEvNT_6ParamsE:
[----:B------:R-:W-:Y:S01]  /*0000*/  LDC R1, c[0x0][0x37c] ;  /* 0x0000df00ff017b82 */ /* 0x000fe20000000800 */
[----:B------:R-:W-:Y:S05]  /*0010*/  EXIT ;  /* 0x000000000000794d */ /* 0x000fea0003800000 */
.L_x_3:
        /* <DEDUP_REMOVED lines=14> */
.L_x_12:


//--------------------- .text._ZN7cutlass13device_kernelIN5flash11enable_sm90INS1_16FlashAttnFwdSm90INS1_25CollectiveMainloopFwdSm90ILi2EN4cute5tupleIJNS5_1CILi1EEES8_S8_EEENS6_IJNS7_ILi128EEENS7_ILi64EEENS7_ILi256EEEEEELi256ENS_12float_e4m3_tEfNS_4arch4Sm90ELb0ELb1ELb1ELb1ELb0ELb0ELb0ELb1ELb1ELb0ELb0ELb0EEENS1_21CollectiveEpilogueFwdINS6_IJSA_SC_SB_EEES9_NS_10bfloat16_tESG_Li256ELb1ELb0ELb0ELb1EEENS1_36VarlenDynamicPersistentTileSchedulerILi128ELi64ELi256ELi128ELb0ELb0ELb1ELb1ELb0ELb1EEEEEEEEEvNT_6ParamsE --------------------------
	.section	.text._ZN7cutlass13device_kernelIN5flash11enable_sm90INS1_16FlashAttnFwdSm90INS1_25CollectiveMainloopFwdSm90ILi2EN4cute5tupleIJNS5_1CILi1EEES8_S8_EEENS6_IJNS7_ILi128EEENS7_ILi64EEENS7_ILi256EEEEEELi256ENS_12float_e4m3_tEfNS_4arch4Sm90ELb0ELb1ELb1ELb1ELb0ELb0ELb0ELb1ELb1ELb0ELb0ELb0EEENS1_21CollectiveEpilogueFwdINS6_IJSA_SC_SB_EEES9_NS_10bfloat16_tESG_Li256ELb1ELb0ELb0ELb1EEENS1_36VarlenDynamicPersistentTileSchedulerILi128ELi64ELi256ELi128ELb0ELb0ELb1ELb1ELb0ELb1EEEEEEEEEvNT_6ParamsE,"ax",@progbits
	.align	128
.text._ZN7cutlass13device_kernelIN5flash11enable_sm90INS1_16FlashAttnFwdSm90INS1_25CollectiveMainloopFwdSm90ILi2EN4cute5tupleIJNS5_1CILi1EEES8_S8_EEENS6_IJNS7_ILi128EEENS7_ILi64EEENS7_ILi256EEEEEELi256ENS_12float_e4m3_tEfNS_4arch4Sm90ELb0ELb1ELb1ELb1ELb0ELb0ELb0ELb1ELb1ELb0ELb0ELb0EEENS1_21CollectiveEpilogueFwdINS6_IJSA_SC_SB_EEES9_NS_10bfloat16_tESG_Li256ELb1ELb0ELb0ELb1EEENS1_36VarlenDynamicPersistentTileSchedulerILi128ELi64ELi256ELi128ELb0ELb0ELb1ELb1ELb0ELb1EEEEEEEEEvNT_6ParamsE:
        .type           _ZN7cutlass13device_kernelIN5flash11enable_sm90INS1_16FlashAttnFwdSm90INS1_25CollectiveMainloopFwdSm90ILi2EN4cute5tupleIJNS5_1CILi1EEES8_S8_EEENS6_IJNS7_ILi128EEENS7_ILi64EEENS7_ILi256EEEEEELi256ENS_12float_e4m3_tEfNS_4arch4Sm90ELb0ELb1ELb1ELb1ELb0ELb0ELb0ELb1ELb1ELb0ELb0ELb0EEENS1_21CollectiveEpilogueFwdINS6_IJSA_SC_SB_EEES9_NS_10bfloat16_tESG_Li256ELb1ELb0ELb0ELb1EEENS1_36VarlenDynamicPersistentTileSchedulerILi128ELi64ELi256ELi128ELb0ELb0ELb1ELb1ELb0ELb1EEEEEEEEEvNT_6ParamsE,@function
        .size           _ZN7cutlass13device_kernelIN5flash11enable_sm90INS1_16FlashAttnFwdSm90INS1_25CollectiveMainloopFwdSm90ILi2EN4cute5tupleIJNS5_1CILi1EEES8_S8_EEENS6_IJNS7_ILi128EEENS7_ILi64EEENS7_ILi256EEEEEELi256ENS_12float_e4m3_tEfNS_4arch4Sm90ELb0ELb1ELb1ELb1ELb0ELb0ELb0ELb1ELb1ELb0ELb0ELb0EEENS1_21CollectiveEpilogueFwdINS6_IJSA_SC_SB_EEES9_NS_10bfloat16_tESG_Li256ELb1ELb0ELb0ELb1EEENS1_36VarlenDynamicPersistentTileSchedulerILi128ELi64ELi256ELi128ELb0ELb0ELb1ELb1ELb0ELb1EEEEEEEEEvNT_6ParamsE,(.L_x_13 - _ZN7cutlass13device_kernelIN5flash11enable_sm90INS1_16FlashAttnFwdSm90INS1_25CollectiveMainloopFwdSm90ILi2EN4cute5tupleIJNS5_1CILi1EEES8_S8_EEENS6_IJNS7_ILi128EEENS7_ILi64EEENS7_ILi256EEEEEELi256ENS_12float_e4m3_tEfNS_4arch4Sm90ELb0ELb1ELb1ELb1ELb0ELb0ELb0ELb1ELb1ELb0ELb0ELb0EEENS1_21CollectiveEpilogueFwdINS6_IJSA_SC_SB_EEES9_NS_10bfloat16_tESG_Li256ELb1ELb0ELb0ELb1EEENS1_36VarlenDynamicPersistentTileSchedulerILi128ELi64ELi256ELi128ELb0ELb0ELb1ELb1ELb0ELb1EEEEEEEEEvNT_6ParamsE)
        .other          _ZN7cutlass13device_kernelIN5flash11enable_sm90INS1_16FlashAttnFwdSm90INS1_25CollectiveMainloopFwdSm90ILi2EN4cute5tupleIJNS5_1CILi1EEES8_S8_EEENS6_IJNS7_ILi128EEENS7_ILi64EEENS7_ILi256EEEEEELi256ENS_12float_e4m3_tEfNS_4arch4Sm90ELb0ELb1ELb1ELb1ELb0ELb0ELb0ELb1ELb1ELb0ELb0ELb0EEENS1_21CollectiveEpilogueFwdINS6_IJSA_SC_SB_EEES9_NS_10bfloat16_tESG_Li256ELb1ELb0ELb0ELb1EEENS1_36VarlenDynamicPersistentTileSchedulerILi128ELi64ELi256ELi128ELb0ELb0ELb1ELb1ELb0ELb1EEEEEEEEEvNT_6ParamsE,@"STO_CUDA_ENTRY STV_DEFAULT"
_ZN7cutlass13device_kernelIN5flash11enable_sm90INS1_16FlashAttnFwdSm90INS1_25CollectiveMainloopFwdSm90ILi2EN4cute5tupleIJNS5_1CILi1EEES8_S8_EEENS6_IJNS7_ILi128EEENS7_ILi64EEENS7_ILi256EEEEEELi256ENS_12float_e4m3_tEfNS_4arch4Sm90ELb0ELb1ELb1ELb1ELb0ELb0ELb0ELb1ELb1ELb0ELb0ELb0EEENS1_21CollectiveEpilogueFwdINS6_IJSA_SC_SB_EEES9_NS_10bfloat16_tESG_Li256ELb1ELb0ELb0ELb1EEENS1_36VarlenDynamicPersistentTileSchedulerILi128ELi64ELi256ELi128ELb0ELb0ELb1ELb1ELb0ELb1EEEEEEEEEvNT_6ParamsE:
[----:B------:R-:W-:Y:S01]  /*0000*/  LDC R1, c[0x0][0x37c] ;  /* 0x0000df00ff017b82 */ /* 0x000fe20000000800 */
[----:B------:R-:W-:Y:S05]  /*0010*/  EXIT ;  /* 0x000000000000794d */ /* 0x000fea0003800000 */
.L_x_4:
        /* <DEDUP_REMOVED lines=14> */
.L_x_13:


//--------------------- .text._ZN7cutlass13device_kernelIN5flash11enable_sm90INS1_16FlashAttnFwdSm90INS1_25CollectiveMainloopFwdSm90ILi2EN4cute5tupleIJNS5_1CILi1EEES8_S8_EEENS6_IJNS7_ILi128EEENS7_ILi64EEENS7_ILi256EEEEEELi256ENS_12float_e4m3_tEfNS_4arch4Sm90ELb0ELb1ELb1ELb1ELb0ELb1ELb0ELb1ELb1ELb0ELb0ELb0EEENS1_21CollectiveEpilogueFwdINS6_IJSA_SC_SB_EEES9_NS_10bfloat16_tESG_Li256ELb1ELb0ELb0ELb1EEENS1_36VarlenDynamicPersistentTileSchedulerILi128ELi64ELi256ELi128ELb0ELb0ELb1ELb1ELb0ELb1EEEEEEEEEvNT_6ParamsE --------------------------
	.section	.text._ZN7cutlass13device_kernelIN5flash11enable_sm90INS1_16FlashAttnFwdSm90INS1_25CollectiveMainloopFwdSm90ILi2EN4cute5tupleIJNS5_1CILi1EEES8_S8_EEENS6_IJNS7_ILi128EEENS7_ILi64EEENS7_ILi256EEEEEELi256ENS_12float_e4m3_tEfNS_4arch4Sm90ELb0ELb1ELb1ELb1ELb0ELb1ELb0ELb1ELb1ELb0ELb0ELb0EEENS1_21CollectiveEpilogueFwdINS6_IJSA_SC_SB_EEES9_NS_10bfloat16_tESG_Li256ELb1ELb0ELb0ELb1EEENS1_36VarlenDynamicPersistentTileSchedulerILi128ELi64ELi256ELi128ELb0ELb0ELb1ELb1ELb0ELb1EEEEEEEEEvNT_6ParamsE,"ax",@progbits
	.align	128
.text._ZN7cutlass13device_kernelIN5flash11enable_sm90INS1_16FlashAttnFwdSm90INS1_25CollectiveMainloopFwdSm90ILi2EN4cute5tupleIJNS5_1CILi1EEES8_S8_EEENS6_IJNS7_ILi128EEENS7_ILi64EEENS7_ILi256EEEEEELi256ENS_12float_e4m3_tEfNS_4arch4Sm90ELb0ELb1ELb1ELb1ELb0ELb1ELb0ELb1ELb1ELb0ELb0ELb0EEENS1_21CollectiveEpilogueFwdINS6_IJSA_SC_SB_EEES9_NS_10bfloat16_tESG_Li256ELb1ELb0ELb0ELb1EEENS1_36VarlenDynamicPersistentTileSchedulerILi128ELi64ELi256ELi128ELb0ELb0ELb1ELb1ELb0ELb1EEEEEEEEEvNT_6ParamsE:
        .type           _ZN7cutlass13device_kernelIN5flash11enable_sm90INS1_16FlashAttnFwdSm90INS1_25CollectiveMainloopFwdSm90ILi2EN4cute5tupleIJNS5_1CILi1EEES8_S8_EEENS6_IJNS7_ILi128EEENS7_ILi64EEENS7_ILi256EEEEEELi256ENS_12float_e4m3_tEfNS_4arch4Sm90ELb0ELb1ELb1ELb1ELb0ELb1ELb0ELb1ELb1ELb0ELb0ELb0EEENS1_21CollectiveEpilogueFwdINS6_IJSA_SC_SB_EEES9_NS_10bfloat16_tESG_Li256ELb1ELb0ELb0ELb1EEENS1_36VarlenDynamicPersistentTileSchedulerILi128ELi64ELi256ELi128ELb0ELb0ELb1ELb1ELb0ELb1EEEEEEEEEvNT_6ParamsE,@function
        .size           _ZN7cutlass13device_kernelIN5flash11enable_sm90INS1_16FlashAttnFwdSm90INS1_25CollectiveMainloopFwdSm90ILi2EN4cute5tupleIJNS5_1CILi1EEES8_S8_EEENS6_IJNS7_ILi128EEENS7_ILi64EEENS7_ILi256EEEEEELi256ENS_12float_e4m3_tEfNS_4arch4Sm90ELb0ELb1ELb1ELb1ELb0ELb1ELb0ELb1ELb1ELb0ELb0ELb0EEENS1_21CollectiveEpilogueFwdINS6_IJSA_SC_SB_EEES9_NS_10bfloat16_tESG_Li256ELb1ELb0ELb0ELb1EEENS1_36VarlenDynamicPersistentTileSchedulerILi128ELi64ELi256ELi128ELb0ELb0ELb1ELb1ELb0ELb1EEEEEEEEEvNT_6ParamsE,(.L_x_14 - _ZN7cutlass13device_kernelIN5flash11enable_sm90INS1_16FlashAttnFwdSm90INS1_25CollectiveMainloopFwdSm90ILi2EN4cute5tupleIJNS5_1CILi1EEES8_S8_EEENS6_IJNS7_ILi128EEENS7_ILi64EEENS7_ILi256EEEEEELi256ENS_12float_e4m3_tEfNS_4arch4Sm90ELb0ELb1ELb1ELb1ELb0ELb1ELb0ELb1ELb1ELb0ELb0ELb0EEENS1_21CollectiveEpilogueFwdINS6_IJSA_SC_SB_EEES9_NS_10bfloat16_tESG_Li256ELb1ELb0ELb0ELb1EEENS1_36VarlenDynamicPersistentTileSchedulerILi128ELi64ELi256ELi128ELb0ELb0ELb1ELb1ELb0ELb1EEEEEEEEEvNT_6ParamsE)
        .other          _ZN7cutlass13device_kernelIN5flash11enable_sm90INS1_16FlashAttnFwdSm90INS1_25CollectiveMainloopFwdSm90ILi2EN4cute5tupleIJNS5_1CILi1EEES8_S8_EEENS6_IJNS7_ILi128EEENS7_ILi64EEENS7_ILi256EEEEEELi256ENS_12float_e4m3_tEfNS_4arch4Sm90ELb0ELb1ELb1ELb1ELb0ELb1ELb0ELb1ELb1ELb0ELb0ELb0EEENS1_21CollectiveEpilogueFwdINS6_IJSA_SC_SB_EEES9_NS_10bfloat16_tESG_Li256ELb1ELb0ELb0ELb1EEENS1_36VarlenDynamicPersistentTileSchedulerILi128ELi64ELi256ELi128ELb0ELb0ELb1ELb1ELb0ELb1EEEEEEEEEvNT_6ParamsE,@"STO_CUDA_ENTRY STV_DEFAULT"
_ZN7cutlass13device_kernelIN5flash11enable_sm90INS1_16FlashAttnFwdSm90INS1_25CollectiveMainloopFwdSm90ILi2EN4cute5tupleIJNS5_1CILi1EEES8_S8_EEENS6_IJNS7_ILi128EEENS7_ILi64EEENS7_ILi256EEEEEELi256ENS_12float_e4m3_tEfNS_4arch4Sm90ELb0ELb1ELb1ELb1ELb0ELb1ELb0ELb1ELb1ELb0ELb0ELb0EEENS1_21CollectiveEpilogueFwdINS6_IJSA_SC_SB_EEES9_NS_10bfloat16_tESG_Li256ELb1ELb0ELb0ELb1EEENS1_36VarlenDynamicPersistentTileSchedulerILi128ELi64ELi256ELi128ELb0ELb0ELb1ELb1ELb0ELb1EEEEEEEEEvNT_6ParamsE:
[----:B------:R-:W-:Y:S01]  /*0000*/  LDC R1, c[0x0][0x37c] ;  /* 0x0000df00ff017b82 */ /* 0x000fe20000000800 */
[----:B------:R-:W-:Y:S05]  /*0010*/  EXIT ;  /* 0x000000000000794d */ /* 0x000fea0003800000 */
.L_x_5:
        /* <DEDUP_REMOVED lines=14> */
.L_x_14:


//--------------------- .text._ZN7cutlass13device_kernelIN5flash11enable_sm90INS1_16FlashAttnFwdSm90INS1_25CollectiveMainloopFwdSm90ILi2EN4cute5tupleIJNS5_1CILi1EEES8_S8_EEENS6_IJNS7_ILi128EEESA_NS7_ILi256EEEEEELi256ENS_12float_e4m3_tEfNS_4arch4Sm90ELb1ELb0ELb1ELb0ELb0ELb0ELb0ELb1ELb1ELb0ELb0ELb0EEENS1_21CollectiveEpilogueFwdINS6_IJSA_SB_SA_EEES9_NS_10bfloat16_tESF_Li256ELb0ELb0ELb0ELb1EEENS1_30DynamicPersistentTileSchedulerILi256ELi128ELb0ELb0ELb1EEEEEEEEEvNT_6ParamsE --------------------------
	.section	.text._ZN7cutlass13device_kernelIN5flash11enable_sm90INS1_16FlashAttnFwdSm90INS1_25CollectiveMainloopFwdSm90ILi2EN4cute5tupleIJNS5_1CILi1EEES8_S8_EEENS6_IJNS7_ILi128EEESA_NS7_ILi256EEEEEELi256ENS_12float_e4m3_tEfNS_4arch4Sm90ELb1ELb0ELb1ELb0ELb0ELb0ELb0ELb1ELb1ELb0ELb0ELb0EEENS1_21CollectiveEpilogueFwdINS6_IJSA_SB_SA_EEES9_NS_10bfloat16_tESF_Li256ELb0ELb0ELb0ELb1EEENS1_30DynamicPersistentTileSchedulerILi256ELi128ELb0ELb0ELb1EEEEEEEEEvNT_6ParamsE,"ax",@progbits
	.align	128
.text._ZN7cutlass13device_kernelIN5flash11enable_sm90INS1_16FlashAttnFwdSm90INS1_25CollectiveMainloopFwdSm90ILi2EN4cute5tupleIJNS5_1CILi1EEES8_S8_EEENS6_IJNS7_ILi128EEESA_NS7_ILi256EEEEEELi256ENS_12float_e4m3_tEfNS_4arch4Sm90ELb1ELb0ELb1ELb0ELb0ELb0ELb0ELb1ELb1ELb0ELb0ELb0EEENS1_21CollectiveEpilogueFwdINS6_IJSA_SB_SA_EEES9_NS_10bfloat16_tESF_Li256ELb0ELb0ELb0ELb1EEENS1_30DynamicPersistentTileSchedulerILi256ELi128ELb0ELb0ELb1EEEEEEEEEvNT_6ParamsE:
        .type           _ZN7cutlass13device_kernelIN5flash11enable_sm90INS1_16FlashAttnFwdSm90INS1_25CollectiveMainloopFwdSm90ILi2EN4cute5tupleIJNS5_1CILi1EEES8_S8_EEENS6_IJNS7_ILi128EEESA_NS7_ILi256EEEEEELi256ENS_12float_e4m3_tEfNS_4arch4Sm90ELb1ELb0ELb1ELb0ELb0ELb0ELb0ELb1ELb1ELb0ELb0ELb0EEENS1_21CollectiveEpilogueFwdINS6_IJSA_SB_SA_EEES9_NS_10bfloat16_tESF_Li256ELb0ELb0ELb0ELb1EEENS1_30DynamicPersistentTileSchedulerILi256ELi128ELb0ELb0ELb1EEEEEEEEEvNT_6ParamsE,@function
        .size           _ZN7cutlass13device_kernelIN5flash11enable_sm90INS1_16FlashAttnFwdSm90INS1_25CollectiveMainloopFwdSm90ILi2EN4cute5tupleIJNS5_1CILi1EEES8_S8_EEENS6_IJNS7_ILi128EEESA_NS7_ILi256EEEEEELi256ENS_12float_e4m3_tEfNS_4arch4Sm90ELb1ELb0ELb1ELb0ELb0ELb0ELb0ELb1ELb1ELb0ELb0ELb0EEENS1_21CollectiveEpilogueFwdINS6_IJSA_SB_SA_EEES9_NS_10bfloat16_tESF_Li256ELb0ELb0ELb0ELb1EEENS1_30DynamicPersistentTileSchedulerILi256ELi128ELb0ELb0ELb1EEEEEEEEEvNT_6ParamsE,(.L_x_15 - _ZN7cutlass13device_kernelIN5flash11enable_sm90INS1_16FlashAttnFwdSm90INS1_25CollectiveMainloopFwdSm90ILi2EN4cute5tupleIJNS5_1CILi1EEES8_S8_EEENS6_IJNS7_ILi128EEESA_NS7_ILi256EEEEEELi256ENS_12float_e4m3_tEfNS_4arch4Sm90ELb1ELb0ELb1ELb0ELb0ELb0ELb0ELb1ELb1ELb0ELb0ELb0EEENS1_21CollectiveEpilogueFwdINS6_IJSA_SB_SA_EEES9_NS_10bfloat16_tESF_Li256ELb0ELb0ELb0ELb1EEENS1_30DynamicPersistentTileSchedulerILi256ELi128ELb0ELb0ELb1EEEEEEEEEvNT_6ParamsE)
        .other          _ZN7cutlass13device_kernelIN5flash11enable_sm90INS1_16FlashAttnFwdSm90INS1_25CollectiveMainloopFwdSm90ILi2EN4cute5tupleIJNS5_1CILi1EEES8_S8_EEENS6_IJNS7_ILi128EEESA_NS7_ILi256EEEEEELi256ENS_12float_e4m3_tEfNS_4arch4Sm90ELb1ELb0ELb1ELb0ELb0ELb0ELb0ELb1ELb1ELb0ELb0ELb0EEENS1_21CollectiveEpilogueFwdINS6_IJSA_SB_SA_EEES9_NS_10bfloat16_tESF_Li256ELb0ELb0ELb0ELb1EEENS1_30DynamicPersistentTileSchedulerILi256ELi128ELb0ELb0ELb1EEEEEEEEEvNT_6ParamsE,@"STO_CUDA_ENTRY STV_DEFAULT"
_ZN7cutlass13device_kernelIN5flash11enable_sm90INS1_16FlashAttnFwdSm90INS1_25CollectiveMainloopFwdSm90ILi2EN4cute5tupleIJNS5_1CILi1EEES8_S8_EEENS6_IJNS7_ILi128EEESA_NS7_ILi256EEEEEELi256ENS_12float_e4m3_tEfNS_4arch4Sm90ELb1ELb0ELb1ELb0ELb0ELb0ELb0ELb1ELb1ELb0ELb0ELb0EEENS1_21CollectiveEpilogueFwdINS6_IJSA_SB_SA_EEES9_NS_10bfloat16_tESF_Li256ELb0ELb0ELb0ELb1EEENS1_30DynamicPersistentTileSchedulerILi256ELi128ELb0ELb0ELb1EEEEEEEEEvNT_6ParamsE:
[----:B------:R-:W-:Y:S01]  /*0000*/  LDC R1, c[0x0][0x37c] ;  /* 0x0000df00ff017b82 */ /* 0x000fe20000000800 */
[----:B------:R-:W-:Y:S05]  /*0010*/  EXIT ;  /* 0x000000000000794d */ /* 0x000fea0003800000 */
.L_x_6:
        /* <DEDUP_REMOVED lines=14> */
.L_x_15:


//--------------------- .text._ZN7cutlass13device_kernelIN5flash11enable_sm90INS1_16FlashAttnFwdSm90INS1_25CollectiveMainloopFwdSm90ILi2EN4cute5tupleIJNS5_1CILi1EEES8_S8_EEENS6_IJNS7_ILi128EEESA_NS7_ILi256EEEEEELi256ENS_12float_e4m3_tEfNS_4arch4Sm90ELb1ELb0ELb1ELb1ELb0ELb0ELb0ELb1ELb1ELb0ELb0ELb0EEENS1_21CollectiveEpilogueFwdINS6_IJSA_SB_SA_EEES9_NS_10bfloat16_tESF_Li256ELb1ELb0ELb0ELb1EEENS1_36VarlenDynamicPersistentTileSchedulerILi128ELi128ELi256ELi128ELb0ELb0ELb1ELb1ELb1ELb1EEEEEEEEEvNT_6ParamsE --------------------------
	.section	.text._ZN7cutlass13device_kernelIN5flash11enable_sm90INS1_16FlashAttnFwdSm90INS1_25CollectiveMainloopFwdSm90ILi2EN4cute5tupleIJNS5_1CILi1EEES8_S8_EEENS6_IJNS7_ILi128EEESA_NS7_ILi256EEEEEELi256ENS_12float_e4m3_tEfNS_4arch4Sm90ELb1ELb0ELb1ELb1ELb0ELb0ELb0ELb1ELb1ELb0ELb0ELb0EEENS1_21CollectiveEpilogueFwdINS6_IJSA_SB_SA_EEES9_NS_10bfloat16_tESF_Li256ELb1ELb0ELb0ELb1EEENS1_36VarlenDynamicPersistentTileSchedulerILi128ELi128ELi256ELi128ELb0ELb0ELb1ELb1ELb1ELb1EEEEEEEEEvNT_6ParamsE,"ax",@progbits
	.align	128
.text._ZN7cutlass13device_kernelIN5flash11enable_sm90INS1_16FlashAttnFwdSm90INS1_25CollectiveMainloopFwdSm90ILi2EN4cute5tupleIJNS5_1CILi1EEES8_S8_EEENS6_IJNS7_ILi128EEESA_NS7_ILi256EEEEEELi256ENS_12float_e4m3_tEfNS_4arch4Sm90ELb1ELb0ELb1ELb1ELb0ELb0ELb0ELb1ELb1ELb0ELb0ELb0EEENS1_21CollectiveEpilogueFwdINS6_IJSA_SB_SA_EEES9_NS_10bfloat16_tESF_Li256ELb1ELb0ELb0ELb1EEENS1_36VarlenDynamicPersistentTileSchedulerILi128ELi128ELi256ELi128ELb0ELb0ELb1ELb1ELb1ELb1EEEEEEEEEvNT_6ParamsE:
        .type           _ZN7cutlass13device_kernelIN5flash11enable_sm90INS1_16FlashAttnFwdSm90INS1_25CollectiveMainloopFwdSm90ILi2EN4cute5tupleIJNS5_1CILi1EEES8_S8_EEENS6_IJNS7_ILi128EEESA_NS7_ILi256EEEEEELi256ENS_12float_e4m3_tEfNS_4arch4Sm90ELb1ELb0ELb1ELb1ELb0ELb0ELb0ELb1ELb1ELb0ELb0ELb0EEENS1_21CollectiveEpilogueFwdINS6_IJSA_SB_SA_EEES9_NS_10bfloat16_tESF_Li256ELb1ELb0ELb0ELb1EEENS1_36VarlenDynamicPersistentTileSchedulerILi128ELi128ELi256ELi128ELb0ELb0ELb1ELb1ELb1ELb1EEEEEEEEEvNT_6ParamsE,@function
        .size           _ZN7cutlass13device_kernelIN5flash11enable_sm90INS1_16FlashAttnFwdSm90INS1_25CollectiveMainloopFwdSm90ILi2EN4cute5tupleIJNS5_1CILi1EEES8_S8_EEENS6_IJNS7_ILi128EEESA_NS7_ILi256EEEEEELi256ENS_12float_e4m3_tEfNS_4arch4Sm90ELb1ELb0ELb1ELb1ELb0ELb0ELb0ELb1ELb1ELb0ELb0ELb0EEENS1_21CollectiveEpilogueFwdINS6_IJSA_SB_SA_EEES9_NS_10bfloat16_tESF_Li256ELb1ELb0ELb0ELb1EEENS1_36VarlenDynamicPersistentTileSchedulerILi128ELi128ELi256ELi128ELb0ELb0ELb1ELb1ELb1ELb1EEEEEEEEEvNT_6ParamsE,(.L_x_16 - _ZN7cutlass13device_kernelIN5flash11enable_sm90INS1_16FlashAttnFwdSm90INS1_25CollectiveMainloopFwdSm90ILi2EN4cute5tupleIJNS5_1CILi1EEES8_S8_EEENS6_IJNS7_ILi128EEESA_NS7_ILi256EEEEEELi256ENS_12float_e4m3_tEfNS_4arch4Sm90ELb1ELb0ELb1ELb1ELb0ELb0ELb0ELb1ELb1ELb0ELb0ELb0EEENS1_21CollectiveEpilogueFwdINS6_IJSA_SB_SA_EEES9_NS_10bfloat16_tESF_Li256ELb1ELb0ELb0ELb1EEENS1_36VarlenDynamicPersistentTileSchedulerILi128ELi128ELi256ELi128ELb0ELb0ELb1ELb1ELb1ELb1EEEEEEEEEvNT_6ParamsE)
        .other          _ZN7cutlass13device_kernelIN5flash11enable_sm90INS1_16FlashAttnFwdSm90INS1_25CollectiveMainloopFwdSm90ILi2EN4cute5tupleIJNS5_1CILi1EEES8_S8_EEENS6_IJNS7_ILi128EEESA_NS7_ILi256EEEEEELi256ENS_12float_e4m3_tEfNS_4arch4Sm90ELb1ELb0ELb1ELb1ELb0ELb0ELb0ELb1ELb1ELb0ELb0ELb0EEENS1_21CollectiveEpilogueFwdINS6_IJSA_SB_SA_EEES9_NS_10bfloat16_tESF_Li256ELb1ELb0ELb0ELb1EEENS1_36VarlenDynamicPersistentTileSchedulerILi128ELi128ELi256ELi128ELb0ELb0ELb1ELb1ELb1ELb1EEEEEEEEEvNT_6ParamsE,@"STO_CUDA_ENTRY STV_DEFAULT"
_ZN7cutlass13device_kernelIN5flash11enable_sm90INS1_16FlashAttnFwdSm90INS1_25CollectiveMainloopFwdSm90ILi2EN4cute5tupleIJNS5_1CILi1EEES8_S8_EEENS6_IJNS7_ILi128EEESA_NS7_ILi256EEEEEELi256ENS_12float_e4m3_tEfNS_4arch4Sm90ELb1ELb0ELb1ELb1ELb0ELb0ELb0ELb1ELb1ELb0ELb0ELb0EEENS1_21CollectiveEpilogueFwdINS6_IJSA_SB_SA_EEES9_NS_10bfloat16_tESF_Li256ELb1ELb0ELb0ELb1EEENS1_36VarlenDynamicPersistentTileSchedulerILi128ELi128ELi256ELi128ELb0ELb0ELb1ELb1ELb1ELb1EEEEEEEEEvNT_6ParamsE:
[----:B------:R-:W-:Y:S01]  /*0000*/  LDC R1, c[0x0][0x37c] ;  /* 0x0000df00ff017b82 */ /* 0x000fe20000000800 */
[----:B------:R-:W-:Y:S05]  /*0010*/  EXIT ;  /* 0x000000000000794d */ /* 0x000fea0003800000 */
.L_x_7:
        /* <DEDUP_REMOVED lines=14> */
.L_x_16:


//--------------------- .text._ZN7cutlass13device_kernelIN5flash11enable_sm90INS1_16FlashAttnFwdSm90INS1_25CollectiveMainloopFwdSm90ILi2EN4cute5tupleIJNS5_1CILi1EEES8_S8_EEENS6_IJNS7_ILi128EEESA_NS7_ILi256EEEEEELi256ENS_12float_e4m3_tEfNS_4arch4Sm90ELb1ELb0ELb1ELb1ELb0ELb1ELb0ELb1ELb1ELb0ELb0ELb0EEENS1_21CollectiveEpilogueFwdINS6_IJSA_SB_SA_EEES9_NS_10bfloat16_tESF_Li256ELb1ELb0ELb0ELb1EEENS1_36VarlenDynamicPersistentTileSchedulerILi128ELi128ELi256ELi128ELb0ELb0ELb1ELb1ELb1ELb1EEEEEEEEEvNT_6ParamsE --------------------------
	.section	.text._ZN7cutlass13device_kernelIN5flash11enable_sm90INS1_16FlashAttnFwdSm90INS1_25CollectiveMainloopFwdSm90ILi2EN4cute5tupleIJNS5_1CILi1EEES8_S8_EEENS6_IJNS7_ILi128EEESA_NS7_ILi256EEEEEELi256ENS_12float_e4m3_tEfNS_4arch4Sm90ELb1ELb0ELb1ELb1ELb0ELb1ELb0ELb1ELb1ELb0ELb0ELb0EEENS1_21CollectiveEpilogueFwdINS6_IJSA_SB_SA_EEES9_NS_10bfloat16_tESF_Li256ELb1ELb0ELb0ELb1EEENS1_36VarlenDynamicPersistentTileSchedulerILi128ELi128ELi256ELi128ELb0ELb0ELb1ELb1ELb1ELb1EEEEEEEEEvNT_6ParamsE,"ax",@progbits
	.align	128
.text._ZN7cutlass13device_kernelIN5flash11enable_sm90INS1_16FlashAttnFwdSm90INS1_25CollectiveMainloopFwdSm90ILi2EN4cute5tupleIJNS5_1CILi1EEES8_S8_EEENS6_IJNS7_ILi128EEESA_NS7_ILi256EEEEEELi256ENS_12float_e4m3_tEfNS_4arch4Sm90ELb1ELb0ELb1ELb1ELb0ELb1ELb0ELb1ELb1ELb0ELb0ELb0EEENS1_21CollectiveEpilogueFwdINS6_IJSA_SB_SA_EEES9_NS_10bfloat16_tESF_Li256ELb1ELb0ELb0ELb1EEENS1_36VarlenDynamicPersistentTileSchedulerILi128ELi128ELi256ELi128ELb0ELb0ELb1ELb1ELb1ELb1EEEEEEEEEvNT_6ParamsE:
        .type           _ZN7cutlass13device_kernelIN5flash11enable_sm90INS1_16FlashAttnFwdSm90INS1_25CollectiveMainloopFwdSm90ILi2EN4cute5tupleIJNS5_1CILi1EEES8_S8_EEENS6_IJNS7_ILi128EEESA_NS7_ILi256EEEEEELi256ENS_12float_e4m3_tEfNS_4arch4Sm90ELb1ELb0ELb1ELb1ELb0ELb1ELb0ELb1ELb1ELb0ELb0ELb0EEENS1_21CollectiveEpilogueFwdINS6_IJSA_SB_SA_EEES9_NS_10bfloat16_tESF_Li256ELb1ELb0ELb0ELb1EEENS1_36VarlenDynamicPersistentTileSchedulerILi128ELi128ELi256ELi128ELb0ELb0ELb1ELb1ELb1ELb1EEEEEEEEEvNT_6ParamsE,@function
        .size           _ZN7cutlass13device_kernelIN5flash11enable_sm90INS1_16FlashAttnFwdSm90INS1_25CollectiveMainloopFwdSm90ILi2EN4cute5tupleIJNS5_1CILi1EEES8_S8_EEENS6_IJNS7_ILi128EEESA_NS7_ILi256EEEEEELi256ENS_12float_e4m3_tEfNS_4arch4Sm90ELb1ELb0ELb1ELb1ELb0ELb1ELb0ELb1ELb1ELb0ELb0ELb0EEENS1_21CollectiveEpilogueFwdINS6_IJSA_SB_SA_EEES9_NS_10bfloat16_tESF_Li256ELb1ELb0ELb0ELb1EEENS1_36VarlenDynamicPersistentTileSchedulerILi128ELi128ELi256ELi128ELb0ELb0ELb1ELb1ELb1ELb1EEEEEEEEEvNT_6ParamsE,(.L_x_17 - _ZN7cutlass13device_kernelIN5flash11enable_sm90INS1_16FlashAttnFwdSm90INS1_25CollectiveMainloopFwdSm90ILi2EN4cute5tupleIJNS5_1CILi1EEES8_S8_EEENS6_IJNS7_ILi128EEESA_NS7_ILi256EEEEEELi256ENS_12float_e4m3_tEfNS_4arch4Sm90ELb1ELb0ELb1ELb1ELb0ELb1ELb0ELb1ELb1ELb0ELb0ELb0EEENS1_21CollectiveEpilogueFwdINS6_IJSA_SB_SA_EEES9_NS_10bfloat16_tESF_Li256ELb1ELb0ELb0ELb1EEENS1_36VarlenDynamicPersistentTileSchedulerILi128ELi128ELi256ELi128ELb0ELb0ELb1ELb1ELb1ELb1EEEEEEEEEvNT_6ParamsE)
        .other          _ZN7cutlass13device_kernelIN5flash11enable_sm90INS1_16FlashAttnFwdSm90INS1_25CollectiveMainloopFwdSm90ILi2EN4cute5tupleIJNS5_1CILi1EEES8_S8_EEENS6_IJNS7_ILi128EEESA_NS7_ILi256EEEEEELi256ENS_12float_e4m3_tEfNS_4arch4Sm90ELb1ELb0ELb1ELb1ELb0ELb1ELb0ELb1ELb1ELb0ELb0ELb0EEENS1_21CollectiveEpilogueFwdINS6_IJSA_SB_SA_EEES9_NS_10bfloat16_tESF_Li256ELb1ELb0ELb0ELb1EEENS1_36VarlenDynamicPersistentTileSchedulerILi128ELi128ELi256ELi128ELb0ELb0ELb1ELb1ELb1ELb1EEEEEEEEEvNT_6ParamsE,@"STO_CUDA_ENTRY STV_DEFAULT"
_ZN7cutlass13device_kernelIN5flash11enable_sm90INS1_16FlashAttnFwdSm90INS1_25CollectiveMainloopFwdSm90ILi2EN4cute5tupleIJNS5_1CILi1EEES8_S8_EEENS6_IJNS7_ILi128EEESA_NS7_ILi256EEEEEELi256ENS_12float_e4m3_tEfNS_4arch4Sm90ELb1ELb0ELb1ELb1ELb0ELb1ELb0ELb1ELb1ELb0ELb0ELb0EEENS1_21CollectiveEpilogueFwdINS6_IJSA_SB_SA_EEES9_NS_10bfloat16_tESF_Li256ELb1ELb0ELb0ELb1EEENS1_36VarlenDynamicPersistentTileSchedulerILi128ELi128ELi256ELi128ELb0ELb0ELb1ELb1ELb1ELb1EEEEEEEEEvNT_6ParamsE:
[----:B------:R-:W-:Y:S01]  /*0000*/  LDC R1, c[0x0][0x37c] ;  /* 0x0000df00ff017b82 */ /* 0x000fe20000000800 */
[----:B------:R-:W-:Y:S05]  /*0010*/  EXIT ;  /* 0x000000000000794d */ /* 0x000fea0003800000 */
.L_x_8:
        /* <DEDUP_REMOVED lines=14> */
.L_x_17:


//--------------------- .nv.shared.reserved.0     --------------------------
	.section	.nv.shared.reserved.0,"aw",@nobits
	.weak		__nv_reservedSMEM_offset_0_alias
	.size		__nv_reservedSMEM_offset_0_alias, 0, 64
	.other		__nv_reservedSMEM_offset_0_alias,@"STO_CUDA_RESERVED_SHARED STV_DEFAULT"
__nv_reservedSMEM_offset_0_alias:
	.zero		0
	.zero		64


//--------------------- .nv.global                --------------------------
	.section	.nv.global,"aw",@nobits
.nv.global:
	.type		_ZN74_INTERNAL_7c8d3e2a_38_flash_fwd_hdim256_e4m3_softcap_sm90_cu_e763cb1e_32294cute1_E,@object
	.size		_ZN74_INTERNAL_7c8d3e2a_38_flash_fwd_hdim256_e4m3_softcap_sm90_cu_e763cb1e_32294cute1_E,(_ZN74_INTERNAL_7c8d3e2a_38_flash_fwd_hdim256_e4m3_softcap_sm90_cu_e763cb1e_32294cuda3std3__45__cpo6cbeginE - _ZN74_INTERNAL_7c8d3e2a_38_flash_fwd_hdim256_e4m3_softcap_sm90_cu_e763cb1e_32294cute1_E)
_ZN74_INTERNAL_7c8d3e2a_38_flash_fwd_hdim256_e4m3_softcap_sm90_cu_e763cb1e_32294cute1_E:
	.zero		1
	.type		_ZN74_INTERNAL_7c8d3e2a_38_flash_fwd_hdim256_e4m3_softcap_sm90_cu_e763cb1e_32294cuda3std3__45__cpo6cbeginE,@object
	.size		_ZN74_INTERNAL_7c8d3e2a_38_flash_fwd_hdim256_e4m3_softcap_sm90_cu_e763cb1e_32294cuda3std3__45__cpo6cbeginE,(_ZN74_INTERNAL_7c8d3e2a_38_flash_fwd_hdim256_e4m3_softcap_sm90_cu_e763cb1e_32294cuda3std3__48in_placeE - _ZN74_INTERNAL_7c8d3e2a_38_flash_fwd_hdim256_e4m3_softcap_sm90_cu_e763cb1e_32294cuda3std3__45__cpo6cbeginE)
_ZN74_INTERNAL_7c8d3e2a_38_flash_fwd_hdim256_e4m3_softcap_sm90_cu_e763cb1e_32294cuda3std3__45__cpo6cbeginE:
	.zero		1
	.type		_ZN74_INTERNAL_7c8d3e2a_38_flash_fwd_hdim256_e4m3_softcap_sm90_cu_e763cb1e_32294cuda3std3__48in_placeE,@object
	.size		_ZN74_INTERNAL_7c8d3e2a_38_flash_fwd_hdim256_e4m3_softcap_sm90_cu_e763cb1e_32294cuda3std3__48in_placeE,(_ZN74_INTERNAL_7c8d3e2a_38_flash_fwd_hdim256_e4m3_softcap_sm90_cu_e763cb1e_32294cuda3std6ranges3__45__cpo9iter_moveE - _ZN74_INTERNAL_7c8d3e2a_38_flash_fwd_hdim256_e4m3_softcap_sm90_cu_e763cb1e_32294cuda3std3__48in_placeE)
_ZN74_INTERNAL_7c8d3e2a_38_flash_fwd_hdim256_e4m3_softcap_sm90_cu_e763cb1e_32294cuda3std3__48in_placeE:
	.zero		1
	.type		_ZN74_INTERNAL_7c8d3e2a_38_flash_fwd_hdim256_e4m3_softcap_sm90_cu_e763cb1e_32294cuda3std6ranges3__45__cpo9iter_moveE,@object
	.size		_ZN74_INTERNAL_7c8d3e2a_38_flash_fwd_hdim256_e4m3_softcap_sm90_cu_e763cb1e_32294cuda3std6ranges3__45__cpo9iter_moveE,(_ZN74_INTERNAL_7c8d3e2a_38_flash_fwd_hdim256_e4m3_softcap_sm90_cu_e763cb1e_32294cuda3std3__45__cpo5beginE - _ZN74_INTERNAL_7c8d3e2a_38_flash_fwd_hdim256_e4m3_softcap_sm90_cu_e763cb1e_32294cuda3std6ranges3__45__cpo9iter_moveE)
_ZN74_INTERNAL_7c8d3e2a_38_flash_fwd_hdim256_e4m3_softcap_sm90_cu_e763cb1e_32294cuda3std6ranges3__45__cpo9iter_moveE:
	.zero		1
	.type		_ZN74_INTERNAL_7c8d3e2a_38_flash_fwd_hdim256_e4m3_softcap_sm90_cu_e763cb1e_32294cuda3std3__45__cpo5beginE,@object
	.size		_ZN74_INTERNAL_7c8d3e2a_38_flash_fwd_hdim256_e4m3_softcap_sm90_cu_e763cb1e_32294cuda3std3__45__cpo5beginE,(_ZN74_INTERNAL_7c8d3e2a_38_flash_fwd_hdim256_e4m3_softcap_sm90_cu_e763cb1e_32294cuda3std3__476_GLOBAL__N__7c8d3e2a_38_flash_fwd_hdim256_e4m3_softcap_sm90_cu_e763cb1e_32296ignoreE - _ZN74_INTERNAL_7c8d3e2a_38_flash_fwd_hdim256_e4m3_softcap_sm90_cu_e763cb1e_32294cuda3std3__45__cpo5beginE)
_ZN74_INTERNAL_7c8d3e2a_38_flash_fwd_hdim256_e4m3_softcap_sm90_cu_e763cb1e_32294cuda3std3__45__cpo5beginE:
	.zero		1
	.type		_ZN74_INTERNAL_7c8d3e2a_38_flash_fwd_hdim256_e4m3_softcap_sm90_cu_e763cb1e_32294cuda3std3__476_GLOBAL__N__7c8d3e2a_38_flash_fwd_hdim256_e4m3_softcap_sm90_cu_e763cb1e_32296ignoreE,@object
	.size		_ZN74_INTERNAL_7c8d3e2a_38_flash_fwd_hdim256_e4m3_softcap_sm90_cu_e763cb1e_32294cuda3std3__476_GLOBAL__N__7c8d3e2a_38_flash_fwd_hdim256_e4m3_softcap_sm90_cu_e763cb1e_32296ignoreE,(_ZN74_INTERNAL_7c8d3e2a_38_flash_fwd_hdim256_e4m3_softcap_sm90_cu_e763cb1e_32294cute7productE - _ZN74_INTERNAL_7c8d3e2a_38_flash_fwd_hdim256_e4m3_softcap_sm90_cu_e763cb1e_32294cuda3std3__476_GLOBAL__N__7c8d3e2a_38_flash_fwd_hdim256_e4m3_softcap_sm90_cu_e763cb1e_32296ignoreE)
_ZN74_INTERNAL_7c8d3e2a_38_flash_fwd_hdim256_e4m3_softcap_sm90_cu_e763cb1e_32294cuda3std3__476_GLOBAL__N__7c8d3e2a_38_flash_fwd_hdim256_e4m3_softcap_sm90_cu_e763cb1e_32296ignoreE:
	.zero		1
	.type		_ZN74_INTERNAL_7c8d3e2a_38_flash_fwd_hdim256_e4m3_softcap_sm90_cu_e763cb1e_32294cute7productE,@object
	.size		_ZN74_INTERNAL_7c8d3e2a_38_flash_fwd_hdim256_e4m3_softcap_sm90_cu_e763cb1e_32294cute7productE,(_ZN74_INTERNAL_7c8d3e2a_38_flash_fwd_hdim256_e4m3_softcap_sm90_cu_e763cb1e_32294cuda3std3__45__cpo3endE - _ZN74_INTERNAL_7c8d3e2a_38_flash_fwd_hdim256_e4m3_softcap_sm90_cu_e763cb1e_32294cute7productE)
_ZN74_INTERNAL_7c8d3e2a_38_flash_fwd_hdim256_e4m3_softcap_sm90_cu_e763cb1e_32294cute7productE:
	.zero		1
	.type		_ZN74_INTERNAL_7c8d3e2a_38_flash_fwd_hdim256_e4m3_softcap_sm90_cu_e763cb1e_32294cuda3std3__45__cpo3endE,@object
	.size		_ZN74_INTERNAL_7c8d3e2a_38_flash_fwd_hdim256_e4m3_softcap_sm90_cu_e763cb1e_32294cuda3std3__45__cpo3endE,(_ZN74_INTERNAL_7c8d3e2a_38_flash_fwd_hdim256_e4m3_softcap_sm90_cu_e763cb1e_32294cuda3std3__419piecewise_constructE - _ZN74_INTERNAL_7c8d3e2a_38_flash_fwd_hdim256_e4m3_softcap_sm90_cu_e763cb1e_32294cuda3std3__45__cpo3endE)
_ZN74_INTERNAL_7c8d3e2a_38_flash_fwd_hdim256_e4m3_softcap_sm90_cu_e763cb1e_32294cuda3std3__45__cpo3endE:
	.zero		1
	.type		_ZN74_INTERNAL_7c8d3e2a_38_flash_fwd_hdim256_e4m3_softcap_sm90_cu_e763cb1e_32294cuda3std3__419piecewise_constructE,@object
	.size		_ZN74_INTERNAL_7c8d3e2a_38_flash_fwd_hdim256_e4m3_softcap_sm90_cu_e763cb1e_32294cuda3std3__419piecewise_constructE,(_ZN74_INTERNAL_7c8d3e2a_38_flash_fwd_hdim256_e4m3_softcap_sm90_cu_e763cb1e_32294cuda3std3__45__cpo4cendE - _ZN74_INTERNAL_7c8d3e2a_38_flash_fwd_hdim256_e4m3_softcap_sm90_cu_e763cb1e_32294cuda3std3__419piecewise_constructE)
_ZN74_INTERNAL_7c8d3e2a_38_flash_fwd_hdim256_e4m3_softcap_sm90_cu_e763cb1e_32294cuda3std3__419piecewise_constructE:
	.zero		1
	.type		_ZN74_INTERNAL_7c8d3e2a_38_flash_fwd_hdim256_e4m3_softcap_sm90_cu_e763cb1e_32294cuda3std3__45__cpo4cendE,@object
	.size		_ZN74_INTERNAL_7c8d3e2a_38_flash_fwd_hdim256_e4m3_softcap_sm90_cu_e763cb1e_32294cuda3std3__45__cpo4cendE,(_ZN74_INTERNAL_7c8d3e2a_38_flash_fwd_hdim256_e4m3_softcap_sm90_cu_e763cb1e_32294cuda3std6ranges3__45__cpo4swapE - _ZN74_INTERNAL_7c8d3e2a_38_flash_fwd_hdim256_e4m3_softcap_sm90_cu_e763cb1e_32294cuda3std3__45__cpo4cendE)
_ZN74_INTERNAL_7c8d3e2a_38_flash_fwd_hdim256_e4m3_softcap_sm90_cu_e763cb1e_32294cuda3std3__45__cpo4cendE:
	.zero		1
	.type		_ZN74_INTERNAL_7c8d3e2a_38_flash_fwd_hdim256_e4m3_softcap_sm90_cu_e763cb1e_32294cuda3std6ranges3__45__cpo4swapE,@object
	.size		_ZN74_INTERNAL_7c8d3e2a_38_flash_fwd_hdim256_e4m3_softcap_sm90_cu_e763cb1e_32294cuda3std6ranges3__45__cpo4swapE,(.L_7 - _ZN74_INTERNAL_7c8d3e2a_38_flash_fwd_hdim256_e4m3_softcap_sm90_cu_e763cb1e_32294cuda3std6ranges3__45__cpo4swapE)
_ZN74_INTERNAL_7c8d3e2a_38_flash_fwd_hdim256_e4m3_softcap_sm90_cu_e763cb1e_32294cuda3std6ranges3__45__cpo4swapE:
	.zero		1
.L_7:


//--------------------- .nv.constant0._ZN7cutlass13device_kernelIN5flash11enable_sm90INS1_16FlashAttnFwdSm90INS1_25CollectiveMainloopFwdSm90ILi2EN4cute5tupleIJNS5_1CILi1EEES8_S8_EEENS6_IJNS7_ILi128EEESA_NS7_ILi256EEEEEELi256ENS_12float_e4m3_tEfNS_4arch4Sm90ELb0ELb0ELb1ELb0ELb0ELb0ELb0ELb1ELb1ELb0ELb0ELb0EEENS1_21CollectiveEpilogueFwdINS6_IJSA_SB_SA_EEES9_NS_10bfloat16_tESF_Li256ELb0ELb0ELb0ELb1EEENS1_29StaticPersistentTileSchedulerILb0EEEEEEEEEvNT_6ParamsE --------------------------
	.section	.nv.constant0._ZN7cutlass13device_kernelIN5flash11enable_sm90INS1_16FlashAttnFwdSm90INS1_25CollectiveMainloopFwdSm90ILi2EN4cute5tupleIJNS5_1CILi1EEES8_S8_EEENS6_IJNS7_ILi128EEESA_NS7_ILi256EEEEEELi256ENS_12float_e4m3_tEfNS_4arch4Sm90ELb0ELb0ELb1ELb0ELb0ELb0ELb0ELb1ELb1ELb0ELb0ELb0EEENS1_21CollectiveEpilogueFwdINS6_IJSA_SB_SA_EEES9_NS_10bfloat16_tESF_Li256ELb0ELb0ELb0ELb1EEENS1_29StaticPersistentTileSchedulerILb0EEEEEEEEEvNT_6ParamsE,"a",@progbits
	.sectionflags	@""
	.align	4
.nv.constant0._ZN7cutlass13device_kernelIN5flash11enable_sm90INS1_16FlashAttnFwdSm90INS1_25CollectiveMainloopFwdSm90ILi2EN4cute5tupleIJNS5_1CILi1EEES8_S8_EEENS6_IJNS7_ILi128EEESA_NS7_ILi256EEEEEELi256ENS_12float_e4m3_tEfNS_4arch4Sm90ELb0ELb0ELb1ELb0ELb0ELb0ELb0ELb1ELb1ELb0ELb0ELb0EEENS1_21CollectiveEpilogueFwdINS6_IJSA_SB_SA_EEES9_NS_10bfloat16_tESF_Li256ELb0ELb0ELb0ELb1EEENS1_29StaticPersistentTileSchedulerILb0EEEEEEEEEvNT_6ParamsE:
	.zero		3840


//--------------------- .nv.constant0._ZN7cutlass13device_kernelIN5flash11enable_sm90INS1_16FlashAttnFwdSm90INS1_25CollectiveMainloopFwdSm90ILi2EN4cute5tupleIJNS5_1CILi1EEES8_S8_EEENS6_IJNS7_ILi128EEESA_NS7_ILi256EEEEEELi256ENS_12float_e4m3_tEfNS_4arch4Sm90ELb0ELb0ELb1ELb1ELb0ELb0ELb0ELb1ELb1ELb0ELb0ELb0EEENS1_21CollectiveEpilogueFwdINS6_IJSA_SB_SA_EEES9_NS_10bfloat16_tESF_Li256ELb1ELb0ELb0ELb1EEENS1_36VarlenDynamicPersistentTileSchedulerILi128ELi128ELi256ELi128ELb0ELb0ELb1ELb0ELb1ELb1EEEEEEEEEvNT_6ParamsE --------------------------
	.section	.nv.constant0._ZN7cutlass13device_kernelIN5flash11enable_sm90INS1_16FlashAttnFwdSm90INS1_25CollectiveMainloopFwdSm90ILi2EN4cute5tupleIJNS5_1CILi1EEES8_S8_EEENS6_IJNS7_ILi128EEESA_NS7_ILi256EEEEEELi256ENS_12float_e4m3_tEfNS_4arch4Sm90ELb0ELb0ELb1ELb1ELb0ELb0ELb0ELb1ELb1ELb0ELb0ELb0EEENS1_21CollectiveEpilogueFwdINS6_IJSA_SB_SA_EEES9_NS_10bfloat16_tESF_Li256ELb1ELb0ELb0ELb1EEENS1_36VarlenDynamicPersistentTileSchedulerILi128ELi128ELi256ELi128ELb0ELb0ELb1ELb0ELb1ELb1EEEEEEEEEvNT_6ParamsE,"a",@progbits
	.sectionflags	@""
	.align	4
.nv.constant0._ZN7cutlass13device_kernelIN5flash11enable_sm90INS1_16FlashAttnFwdSm90INS1_25CollectiveMainloopFwdSm90ILi2EN4cute5tupleIJNS5_1CILi1EEES8_S8_EEENS6_IJNS7_ILi128EEESA_NS7_ILi256EEEEEELi256ENS_12float_e4m3_tEfNS_4arch4Sm90ELb0ELb0ELb1ELb1ELb0ELb0ELb0ELb1ELb1ELb0ELb0ELb0EEENS1_21CollectiveEpilogueFwdINS6_IJSA_SB_SA_EEES9_NS_10bfloat16_tESF_Li256ELb1ELb0ELb0ELb1EEENS1_36VarlenDynamicPersistentTileSchedulerILi128ELi128ELi256ELi128ELb0ELb0ELb1ELb0ELb1ELb1EEEEEEEEEvNT_6ParamsE:
	.zero		3456


//--------------------- .nv.constant0._ZN7cutlass13device_kernelIN5flash11enable_sm90INS1_16FlashAttnFwdSm90INS1_25CollectiveMainloopFwdSm90ILi2EN4cute5tupleIJNS5_1CILi1EEES8_S8_EEENS6_IJNS7_ILi128EEESA_NS7_ILi256EEEEEELi256ENS_12float_e4m3_tEfNS_4arch4Sm90ELb0ELb0ELb1ELb1ELb0ELb1ELb0ELb1ELb1ELb0ELb0ELb0EEENS1_21CollectiveEpilogueFwdINS6_IJSA_SB_SA_EEES9_NS_10bfloat16_tESF_Li256ELb1ELb0ELb0ELb1EEENS1_36VarlenDynamicPersistentTileSchedulerILi128ELi128ELi256ELi128ELb0ELb0ELb1ELb0ELb1ELb1EEEEEEEEEvNT_6ParamsE --------------------------
	.section	.nv.constant0._ZN7cutlass13device_kernelIN5flash11enable_sm90INS1_16FlashAttnFwdSm90INS1_25CollectiveMainloopFwdSm90ILi2EN4cute5tupleIJNS5_1CILi1EEES8_S8_EEENS6_IJNS7_ILi128EEESA_NS7_ILi256EEEEEELi256ENS_12float_e4m3_tEfNS_4arch4Sm90ELb0ELb0ELb1ELb1ELb0ELb1ELb0ELb1ELb1ELb0ELb0ELb0EEENS1_21CollectiveEpilogueFwdINS6_IJSA_SB_SA_EEES9_NS_10bfloat16_tESF_Li256ELb1ELb0ELb0ELb1EEENS1_36VarlenDynamicPersistentTileSchedulerILi128ELi128ELi256ELi128ELb0ELb0ELb1ELb0ELb1ELb1EEEEEEEEEvNT_6ParamsE,"a",@progbits
	.sectionflags	@""
	.align	4
.nv.constant0._ZN7cutlass13device_kernelIN5flash11enable_sm90INS1_16FlashAttnFwdSm90INS1_25CollectiveMainloopFwdSm90ILi2EN4cute5tupleIJNS5_1CILi1EEES8_S8_EEENS6_IJNS7_ILi128EEESA_NS7_ILi256EEEEEELi256ENS_12float_e4m3_tEfNS_4arch4Sm90ELb0ELb0ELb1ELb1ELb0ELb1ELb0ELb1ELb1ELb0ELb0ELb0EEENS1_21CollectiveEpilogueFwdINS6_IJSA_SB_SA_EEES9_NS_10bfloat16_tESF_Li256ELb1ELb0ELb0ELb1EEENS1_36VarlenDynamicPersistentTileSchedulerILi128ELi128ELi256ELi128ELb0ELb0ELb1ELb0ELb1ELb1EEEEEEEEEvNT_6ParamsE:
	.zero		3456


//--------------------- .nv.constant0._ZN7cutlass13device_kernelIN5flash11enable_sm90INS1_16FlashAttnFwdSm90INS1_25CollectiveMainloopFwdSm90ILi2EN4cute5tupleIJNS5_1CILi1EEES8_S8_EEENS6_IJNS7_ILi128EEENS7_ILi64EEENS7_ILi256EEEEEELi256ENS_12float_e4m3_tEfNS_4arch4Sm90ELb0ELb1ELb1ELb0ELb0ELb0ELb0ELb1ELb1ELb0ELb0ELb0EEENS1_21CollectiveEpilogueFwdINS6_IJSA_SC_SB_EEES9_NS_10bfloat16_tESG_Li256ELb0ELb0ELb0ELb1EEENS1_30DynamicPersistentTileSchedulerILi256ELi128ELb0ELb0ELb1EEEEEEEEEvNT_6ParamsE --------------------------
	.section	.nv.constant0._ZN7cutlass13device_kernelIN5flash11enable_sm90INS1_16FlashAttnFwdSm90INS1_25CollectiveMainloopFwdSm90ILi2EN4cute5tupleIJNS5_1CILi1EEES8_S8_EEENS6_IJNS7_ILi128EEENS7_ILi64EEENS7_ILi256EEEEEELi256ENS_12float_e4m3_tEfNS_4arch4Sm90ELb0ELb1ELb1ELb0ELb0ELb0ELb0ELb1ELb1ELb0ELb0ELb0EEENS1_21CollectiveEpilogueFwdINS6_IJSA_SC_SB_EEES9_NS_10bfloat16_tESG_Li256ELb0ELb0ELb0ELb1EEENS1_30DynamicPersistentTileSchedulerILi256ELi128ELb0ELb0ELb1EEEEEEEEEvNT_6ParamsE,"a",@progbits
	.sectionflags	@""
	.align	4
.nv.constant0._ZN7cutlass13device_kernelIN5flash11enable_sm90INS1_16FlashAttnFwdSm90INS1_25CollectiveMainloopFwdSm90ILi2EN4cute5tupleIJNS5_1CILi1EEES8_S8_EEENS6_IJNS7_ILi128EEENS7_ILi64EEENS7_ILi256EEEEEELi256ENS_12float_e4m3_tEfNS_4arch4Sm90ELb0ELb1ELb1ELb0ELb0ELb0ELb0ELb1ELb1ELb0ELb0ELb0EEENS1_21CollectiveEpilogueFwdINS6_IJSA_SC_SB_EEES9_NS_10bfloat16_tESG_Li256ELb0ELb0ELb0ELb1EEENS1_30DynamicPersistentTileSchedulerILi256ELi128ELb0ELb0ELb1EEEEEEEEEvNT_6ParamsE:
	.zero		3840


//--------------------- .nv.constant0._ZN7cutlass13device_kernelIN5flash11enable_sm90INS1_16FlashAttnFwdSm90INS1_25CollectiveMainloopFwdSm90ILi2EN4cute5tupleIJNS5_1CILi1EEES8_S8_EEENS6_IJNS7_ILi128EEENS7_ILi64EEENS7_ILi256EEEEEELi256ENS_12float_e4m3_tEfNS_4arch4Sm90ELb0ELb1ELb1ELb1ELb0ELb0ELb0ELb1ELb1ELb0ELb0ELb0EEENS1_21CollectiveEpilogueFwdINS6_IJSA_SC_SB_EEES9_NS_10bfloat16_tESG_Li256ELb1ELb0ELb0ELb1EEENS1_36VarlenDynamicPersistentTileSchedulerILi128ELi64ELi256ELi128ELb0ELb0ELb1ELb1ELb0ELb1EEEEEEEEEvNT_6ParamsE --------------------------
	.section	.nv.constant0._ZN7cutlass13device_kernelIN5flash11enable_sm90INS1_16FlashAttnFwdSm90INS1_25CollectiveMainloopFwdSm90ILi2EN4cute5tupleIJNS5_1CILi1EEES8_S8_EEENS6_IJNS7_ILi128EEENS7_ILi64EEENS7_ILi256EEEEEELi256ENS_12float_e4m3_tEfNS_4arch4Sm90ELb0ELb1ELb1ELb1ELb0ELb0ELb0ELb1ELb1ELb0ELb0ELb0EEENS1_21CollectiveEpilogueFwdINS6_IJSA_SC_SB_EEES9_NS_10bfloat16_tESG_Li256ELb1ELb0ELb0ELb1EEENS1_36VarlenDynamicPersistentTileSchedulerILi128ELi64ELi256ELi128ELb0ELb0ELb1ELb1ELb0ELb1EEEEEEEEEvNT_6ParamsE,"a",@progbits
	.sectionflags	@""
	.align	4
.nv.constant0._ZN7cutlass13device_kernelIN5flash11enable_sm90INS1_16FlashAttnFwdSm90INS1_25CollectiveMainloopFwdSm90ILi2EN4cute5tupleIJNS5_1CILi1EEES8_S8_EEENS6_IJNS7_ILi128EEENS7_ILi64EEENS7_ILi256EEEEEELi256ENS_12float_e4m3_tEfNS_4arch4Sm90ELb0ELb1ELb1ELb1ELb0ELb0ELb0ELb1ELb1ELb0ELb0ELb0EEENS1_21CollectiveEpilogueFwdINS6_IJSA_SC_SB_EEES9_NS_10bfloat16_tESG_Li256ELb1ELb0ELb0ELb1EEENS1_36VarlenDynamicPersistentTileSchedulerILi128ELi64ELi256ELi128ELb0ELb0ELb1ELb1ELb0ELb1EEEEEEEEEvNT_6ParamsE:
	.zero		3456


//--------------------- .nv.constant0._ZN7cutlass13device_kernelIN5flash11enable_sm90INS1_16FlashAttnFwdSm90INS1_25CollectiveMainloopFwdSm90ILi2EN4cute5tupleIJNS5_1CILi1EEES8_S8_EEENS6_IJNS7_ILi128EEENS7_ILi64EEENS7_ILi256EEEEEELi256ENS_12float_e4m3_tEfNS_4arch4Sm90ELb0ELb1ELb1ELb1ELb0ELb1ELb0ELb1ELb1ELb0ELb0ELb0EEENS1_21CollectiveEpilogueFwdINS6_IJSA_SC_SB_EEES9_NS_10bfloat16_tESG_Li256ELb1ELb0ELb0ELb1EEENS1_36VarlenDynamicPersistentTileSchedulerILi128ELi64ELi256ELi128ELb0ELb0ELb1ELb1ELb0ELb1EEEEEEEEEvNT_6ParamsE --------------------------
	.section	.nv.constant0._ZN7cutlass13device_kernelIN5flash11enable_sm90INS1_16FlashAttnFwdSm90INS1_25CollectiveMainloopFwdSm90ILi2EN4cute5tupleIJNS5_1CILi1EEES8_S8_EEENS6_IJNS7_ILi128EEENS7_ILi64EEENS7_ILi256EEEEEELi256ENS_12float_e4m3_tEfNS_4arch4Sm90ELb0ELb1ELb1ELb1ELb0ELb1ELb0ELb1ELb1ELb0ELb0ELb0EEENS1_21CollectiveEpilogueFwdINS6_IJSA_SC_SB_EEES9_NS_10bfloat16_tESG_Li256ELb1ELb0ELb0ELb1EEENS1_36VarlenDynamicPersistentTileSchedulerILi128ELi64ELi256ELi128ELb0ELb0ELb1ELb1ELb0ELb1EEEEEEEEEvNT_6ParamsE,"a",@progbits
	.sectionflags	@""
	.align	4
.nv.constant0._ZN7cutlass13device_kernelIN5flash11enable_sm90INS1_16FlashAttnFwdSm90INS1_25CollectiveMainloopFwdSm90ILi2EN4cute5tupleIJNS5_1CILi1EEES8_S8_EEENS6_IJNS7_ILi128EEENS7_ILi64EEENS7_ILi256EEEEEELi256ENS_12float_e4m3_tEfNS_4arch4Sm90ELb0ELb1ELb1ELb1ELb0ELb1ELb0ELb1ELb1ELb0ELb0ELb0EEENS1_21CollectiveEpilogueFwdINS6_IJSA_SC_SB_EEES9_NS_10bfloat16_tESG_Li256ELb1ELb0ELb0ELb1EEENS1_36VarlenDynamicPersistentTileSchedulerILi128ELi64ELi256ELi128ELb0ELb0ELb1ELb1ELb0ELb1EEEEEEEEEvNT_6ParamsE:
	.zero		3456


//--------------------- .nv.constant0._ZN7cutlass13device_kernelIN5flash11enable_sm90INS1_16FlashAttnFwdSm90INS1_25CollectiveMainloopFwdSm90ILi2EN4cute5tupleIJNS5_1CILi1EEES8_S8_EEENS6_IJNS7_ILi128EEESA_NS7_ILi256EEEEEELi256ENS_12float_e4m3_tEfNS_4arch4Sm90ELb1ELb0ELb1ELb0ELb0ELb0ELb0ELb1ELb1ELb0ELb0ELb0EEENS1_21CollectiveEpilogueFwdINS6_IJSA_SB_SA_EEES9_NS_10bfloat16_tESF_Li256ELb0ELb0ELb0ELb1EEENS1_30DynamicPersistentTileSchedulerILi256ELi128ELb0ELb0ELb1EEEEEEEEEvNT_6ParamsE --------------------------
	.section	.nv.constant0._ZN7cutlass13device_kernelIN5flash11enable_sm90INS1_16FlashAttnFwdSm90INS1_25CollectiveMainloopFwdSm90ILi2EN4cute5tupleIJNS5_1CILi1EEES8_S8_EEENS6_IJNS7_ILi128EEESA_NS7_ILi256EEEEEELi256ENS_12float_e4m3_tEfNS_4arch4Sm90ELb1ELb0ELb1ELb0ELb0ELb0ELb0ELb1ELb1ELb0ELb0ELb0EEENS1_21CollectiveEpilogueFwdINS6_IJSA_SB_SA_EEES9_NS_10bfloat16_tESF_Li256ELb0ELb0ELb0ELb1EEENS1_30DynamicPersistentTileSchedulerILi256ELi128ELb0ELb0ELb1EEEEEEEEEvNT_6ParamsE,"a",@progbits
	.sectionflags	@""
	.align	4
.nv.constant0._ZN7cutlass13device_kernelIN5flash11enable_sm90INS1_16FlashAttnFwdSm90INS1_25CollectiveMainloopFwdSm90ILi2EN4cute5tupleIJNS5_1CILi1EEES8_S8_EEENS6_IJNS7_ILi128EEESA_NS7_ILi256EEEEEELi256ENS_12float_e4m3_tEfNS_4arch4Sm90ELb1ELb0ELb1ELb0ELb0ELb0ELb0ELb1ELb1ELb0ELb0ELb0EEENS1_21CollectiveEpilogueFwdINS6_IJSA_SB_SA_EEES9_NS_10bfloat16_tESF_Li256ELb0ELb0ELb0ELb1EEENS1_30DynamicPersistentTileSchedulerILi256ELi128ELb0ELb0ELb1EEEEEEEEEvNT_6ParamsE:
	.zero		3840


//--------------------- .nv.constant0._ZN7cutlass13device_kernelIN5flash11enable_sm90INS1_16FlashAttnFwdSm90INS1_25CollectiveMainloopFwdSm90ILi2EN4cute5tupleIJNS5_1CILi1EEES8_S8_EEENS6_IJNS7_ILi128EEESA_NS7_ILi256EEEEEELi256ENS_12float_e4m3_tEfNS_4arch4Sm90ELb1ELb0ELb1ELb1ELb0ELb0ELb0ELb1ELb1ELb0ELb0ELb0EEENS1_21CollectiveEpilogueFwdINS6_IJSA_SB_SA_EEES9_NS_10bfloat16_tESF_Li256ELb1ELb0ELb0ELb1EEENS1_36VarlenDynamicPersistentTileSchedulerILi128ELi128ELi256ELi128ELb0ELb0ELb1ELb1ELb1ELb1EEEEEEEEEvNT_6ParamsE --------------------------
	.section	.nv.constant0._ZN7cutlass13device_kernelIN5flash11enable_sm90INS1_16FlashAttnFwdSm90INS1_25CollectiveMainloopFwdSm90ILi2EN4cute5tupleIJNS5_1CILi1EEES8_S8_EEENS6_IJNS7_ILi128EEESA_NS7_ILi256EEEEEELi256ENS_12float_e4m3_tEfNS_4arch4Sm90ELb1ELb0ELb1ELb1ELb0ELb0ELb0ELb1ELb1ELb0ELb0ELb0EEENS1_21CollectiveEpilogueFwdINS6_IJSA_SB_SA_EEES9_NS_10bfloat16_tESF_Li256ELb1ELb0ELb0ELb1EEENS1_36VarlenDynamicPersistentTileSchedulerILi128ELi128ELi256ELi128ELb0ELb0ELb1ELb1ELb1ELb1EEEEEEEEEvNT_6ParamsE,"a",@progbits
	.sectionflags	@""
	.align	4
.nv.constant0._ZN7cutlass13device_kernelIN5flash11enable_sm90INS1_16FlashAttnFwdSm90INS1_25CollectiveMainloopFwdSm90ILi2EN4cute5tupleIJNS5_1CILi1EEES8_S8_EEENS6_IJNS7_ILi128EEESA_NS7_ILi256EEEEEELi256ENS_12float_e4m3_tEfNS_4arch4Sm90ELb1ELb0ELb1ELb1ELb0ELb0ELb0ELb1ELb1ELb0ELb0ELb0EEENS1_21CollectiveEpilogueFwdINS6_IJSA_SB_SA_EEES9_NS_10bfloat16_tESF_Li256ELb1ELb0ELb0ELb1EEENS1_36VarlenDynamicPersistentTileSchedulerILi128ELi128ELi256ELi128ELb0ELb0ELb1ELb1ELb1ELb1EEEEEEEEEvNT_6ParamsE:
	.zero		3456


//--------------------- .nv.constant0._ZN7cutlass13device_kernelIN5flash11enable_sm90INS1_16FlashAttnFwdSm90INS1_25CollectiveMainloopFwdSm90ILi2EN4cute5tupleIJNS5_1CILi1EEES8_S8_EEENS6_IJNS7_ILi128EEESA_NS7_ILi256EEEEEELi256ENS_12float_e4m3_tEfNS_4arch4Sm90ELb1ELb0ELb1ELb1ELb0ELb1ELb0ELb1ELb1ELb0ELb0ELb0EEENS1_21CollectiveEpilogueFwdINS6_IJSA_SB_SA_EEES9_NS_10bfloat16_tESF_Li256ELb1ELb0ELb0ELb1EEENS1_36VarlenDynamicPersistentTileSchedulerILi128ELi128ELi256ELi128ELb0ELb0ELb1ELb1ELb1ELb1EEEEEEEEEvNT_6ParamsE --------------------------
	.section	.nv.constant0._ZN7cutlass13device_kernelIN5flash11enable_sm90INS1_16FlashAttnFwdSm90INS1_25CollectiveMainloopFwdSm90ILi2EN4cute5tupleIJNS5_1CILi1EEES8_S8_EEENS6_IJNS7_ILi128EEESA_NS7_ILi256EEEEEELi256ENS_12float_e4m3_tEfNS_4arch4Sm90ELb1ELb0ELb1ELb1ELb0ELb1ELb0ELb1ELb1ELb0ELb0ELb0EEENS1_21CollectiveEpilogueFwdINS6_IJSA_SB_SA_EEES9_NS_10bfloat16_tESF_Li256ELb1ELb0ELb0ELb1EEENS1_36VarlenDynamicPersistentTileSchedulerILi128ELi128ELi256ELi128ELb0ELb0ELb1ELb1ELb1ELb1EEEEEEEEEvNT_6ParamsE,"a",@progbits
	.sectionflags	@""
	.align	4
.nv.constant0._ZN7cutlass13device_kernelIN5flash11enable_sm90INS1_16FlashAttnFwdSm90INS1_25CollectiveMainloopFwdSm90ILi2EN4cute5tupleIJNS5_1CILi1EEES8_S8_EEENS6_IJNS7_ILi128EEESA_NS7_ILi256EEEEEELi256ENS_12float_e4m3_tEfNS_4arch4Sm90ELb1ELb0ELb1ELb1ELb0ELb1ELb0ELb1ELb1ELb0ELb0ELb0EEENS1_21CollectiveEpilogueFwdINS6_IJSA_SB_SA_EEES9_NS_10bfloat16_tESF_Li256ELb1ELb0ELb0ELb1EEENS1_36VarlenDynamicPersistentTileSchedulerILi128ELi128ELi256ELi128ELb0ELb0ELb1ELb1ELb1ELb1EEEEEEEEEvNT_6ParamsE:
	.zero		3456


//--------------------- SYMBOLS --------------------------

	.type		.nv.reservedSmem.offset0,@object
	.size		.nv.reservedSmem.offset0,0x4
